	.target	sm_90a

	.elftype	@"ET_EXEC"


//--------------------- .note.nv.tkinfo           --------------------------
	.section	.note.nv.tkinfo,"",@"SHT_NOTE"
	.sectionflags	@"SHF_NOTE_NV_TKINFO"
	.tkinfo
        /*0018*/ 	.word	0x00000002
        /*0030*/ 	.string	""
        /*0030*/ 	.string	"ptxas"
        /*0030*/ 	.string	"Cuda compilation tools, release 13.0, V13.0.88"
        /*0030*/ 	.string	"Build cuda_13.0.r13.0/compiler.36424714_0"
        /*0030*/ 	.string	"-arch sm_90a -m 64 "



//--------------------- .note.nv.cuinfo           --------------------------
	.section	.note.nv.cuinfo,"",@"SHT_NOTE"
	.sectionflags	@"SHF_NOTE_NV_CUINFO"
        /*0018*/ 	.short	0x0002
        /*001a*/ 	.short	0x005a
        /*001c*/ 	.short	0x0082
	.zero		2


//--------------------- .nv.info                  --------------------------
	.section	.nv.info,"",@"SHT_CUDA_INFO"
	.align	4


	//----- nvinfo : EIATTR_REGCOUNT
	.align		4
        /*0000*/ 	.byte	0x04, 0x2f
        /*0002*/ 	.short	(.L_15 - .L_14)
	.align		4
.L_14:
        /*0004*/ 	.word	index@(_ZN7cutlass13device_kernelINS_4gemm6kernel13GemmUniversalIN4cute5tupleIJiiiiEEENS1_10collective13CollectiveMmaINS1_34MainloopSm90TmaGmmaWarpSpecializedILi3ENS5_IJNS4_1CILi1EEENSA_ILi2EEESB_EEENS1_35KernelTmaWarpSpecializedCooperativeEEENS5_IJNSA_ILi128EEESG_NSA_ILi64EEEEEEaNS5_IJlSB_lEEEaSJ_NS4_8TiledMMAINS4_8MMA_AtomIJNS4_4SM904GMMA27MMA_64x128x32_S32S8S8_SS_TNEEEENS4_6LayoutINS5_IJSC_SB_SB_EEENS5_IJSB_NSA_ILi0EEESS_EEEEENS5_IJNS4_10UnderscoreESV_SV_EEEEENS4_23SM90_TMA_LOAD_MULTICASTENS4_14ComposedLayoutINS4_7SwizzleILi2ELi4ELi3EEENS4_18smem_ptr_flag_bitsILi8EEENSQ_INS5_IJNSA_ILi8EEESH_EEENS5_IJSH_SB_EEEEEEEvNS4_8identityENS4_13SM90_TMA_LOADES18_vS19_EENS_8epilogue10collective6detail29Sm90TmaWarpSpecializedAdapterINS1D_15DefaultEpilogueIaSJ_SJ_NS1C_6thread17LinearCombinationIaLi1EiiLNS1H_9ScaleType4KindE0ELNS_15FloatRoundStyleE2EaEENS1_15EpilogueDefaultEEEEEvvEEEEvNT_6ParamsE)
        /*0008*/ 	.word	0x000000a8


	//----- nvinfo : EIATTR_FRAME_SIZE
	.align		4
.L_15:
        /*000c*/ 	.byte	0x04, 0x11
        /*000e*/ 	.short	(.L_17 - .L_16)
	.align		4
.L_16:
        /*0010*/ 	.word	index@(_ZN7cutlass13device_kernelINS_4gemm6kernel13GemmUniversalIN4cute5tupleIJiiiiEEENS1_10collective13CollectiveMmaINS1_34MainloopSm90TmaGmmaWarpSpecializedILi3ENS5_IJNS4_1CILi1EEENSA_ILi2EEESB_EEENS1_35KernelTmaWarpSpecializedCooperativeEEENS5_IJNSA_ILi128EEESG_NSA_ILi64EEEEEEaNS5_IJlSB_lEEEaSJ_NS4_8TiledMMAINS4_8MMA_AtomIJNS4_4SM904GMMA27MMA_64x128x32_S32S8S8_SS_TNEEEENS4_6LayoutINS5_IJSC_SB_SB_EEENS5_IJSB_NSA_ILi0EEESS_EEEEENS5_IJNS4_10UnderscoreESV_SV_EEEEENS4_23SM90_TMA_LOAD_MULTICASTENS4_14ComposedLayoutINS4_7SwizzleILi2ELi4ELi3EEENS4_18smem_ptr_flag_bitsILi8EEENSQ_INS5_IJNSA_ILi8EEESH_EEENS5_IJSH_SB_EEEEEEEvNS4_8identityENS4_13SM90_TMA_LOADES18_vS19_EENS_8epilogue10collective6detail29Sm90TmaWarpSpecializedAdapterINS1D_15DefaultEpilogueIaSJ_SJ_NS1C_6thread17LinearCombinationIaLi1EiiLNS1H_9ScaleType4KindE0ELNS_15FloatRoundStyleE2EaEENS1_15EpilogueDefaultEEEEEvvEEEEvNT_6ParamsE)
        /*0014*/ 	.word	0x00000000


	//----- nvinfo : EIATTR_MIN_STACK_SIZE
	.align		4
.L_17:
        /*0018*/ 	.byte	0x04, 0x12
        /*001a*/ 	.short	(.L_19 - .L_18)
	.align		4
.L_18:
        /*001c*/ 	.word	index@(_ZN7cutlass13device_kernelINS_4gemm6kernel13GemmUniversalIN4cute5tupleIJiiiiEEENS1_10collective13CollectiveMmaINS1_34MainloopSm90TmaGmmaWarpSpecializedILi3ENS5_IJNS4_1CILi1EEENSA_ILi2EEESB_EEENS1_35KernelTmaWarpSpecializedCooperativeEEENS5_IJNSA_ILi128EEESG_NSA_ILi64EEEEEEaNS5_IJlSB_lEEEaSJ_NS4_8TiledMMAINS4_8MMA_AtomIJNS4_4SM904GMMA27MMA_64x128x32_S32S8S8_SS_TNEEEENS4_6LayoutINS5_IJSC_SB_SB_EEENS5_IJSB_NSA_ILi0EEESS_EEEEENS5_IJNS4_10UnderscoreESV_SV_EEEEENS4_23SM90_TMA_LOAD_MULTICASTENS4_14ComposedLayoutINS4_7SwizzleILi2ELi4ELi3EEENS4_18smem_ptr_flag_bitsILi8EEENSQ_INS5_IJNSA_ILi8EEESH_EEENS5_IJSH_SB_EEEEEEEvNS4_8identityENS4_13SM90_TMA_LOADES18_vS19_EENS_8epilogue10collective6detail29Sm90TmaWarpSpecializedAdapterINS1D_15DefaultEpilogueIaSJ_SJ_NS1C_6thread17LinearCombinationIaLi1EiiLNS1H_9ScaleType4KindE0ELNS_15FloatRoundStyleE2EaEENS1_15EpilogueDefaultEEEEEvvEEEEvNT_6ParamsE)
        /*0020*/ 	.word	0x00000000
.L_19:


//--------------------- .nv.compat                --------------------------
	.section	.nv.compat,"",@"SHT_CUDA_COMPAT_INFO"
	.align	4
        /*0000*/ 	.byte	0x02, 0x09, 0x01, 0x00, 0x02, 0x02, 0x04, 0x00, 0x02, 0x05, 0x05, 0x00, 0x03, 0x07, 0x01, 0x01
        /*0010*/ 	.byte	0x02, 0x03, 0x01, 0x00, 0x02, 0x06, 0x01, 0x00, 0x04, 0x0b, 0x08, 0x00, 0x00, 0x00, 0x00, 0x00
        /*0020*/ 	.byte	0x00, 0x00, 0x00, 0x00


//--------------------- .nv.info._ZN7cutlass13device_kernelINS_4gemm6kernel13GemmUniversalIN4cute5tupleIJiiiiEEENS1_10collective13CollectiveMmaINS1_34MainloopSm90TmaGmmaWarpSpecializedILi3ENS5_IJNS4_1CILi1EEENSA_ILi2EEESB_EEENS1_35KernelTmaWarpSpecializedCooperativeEEENS5_IJNSA_ILi128EEESG_NSA_ILi64EEEEEEaNS5_IJlSB_lEEEaSJ_NS4_8TiledMMAINS4_8MMA_AtomIJNS4_4SM904GMMA27MMA_64x128x32_S32S8S8_SS_TNEEEENS4_6LayoutINS5_IJSC_SB_SB_EEENS5_IJSB_NSA_ILi0EEESS_EEEEENS5_IJNS4_10UnderscoreESV_SV_EEEEENS4_23SM90_TMA_LOAD_MULTICASTENS4_14ComposedLayoutINS4_7SwizzleILi2ELi4ELi3EEENS4_18smem_ptr_flag_bitsILi8EEENSQ_INS5_IJNSA_ILi8EEESH_EEENS5_IJSH_SB_EEEEEEEvNS4_8identityENS4_13SM90_TMA_LOADES18_vS19_EENS_8epilogue10collective6detail29Sm90TmaWarpSpecializedAdapterINS1D_15DefaultEpilogueIaSJ_SJ_NS1C_6thread17LinearCombinationIaLi1EiiLNS1H_9ScaleType4KindE0ELNS_15FloatRoundStyleE2EaEENS1_15EpilogueDefaultEEEEEvvEEEEvNT_6ParamsE --------------------------
	.section	.nv.info._ZN7cutlass13device_kernelINS_4gemm6kernel13GemmUniversalIN4cute5tupleIJiiiiEEENS1_10collective13CollectiveMmaINS1_34MainloopSm90TmaGmmaWarpSpecializedILi3ENS5_IJNS4_1CILi1EEENSA_ILi2EEESB_EEENS1_35KernelTmaWarpSpecializedCooperativeEEENS5_IJNSA_ILi128EEESG_NSA_ILi64EEEEEEaNS5_IJlSB_lEEEaSJ_NS4_8TiledMMAINS4_8MMA_AtomIJNS4_4SM904GMMA27MMA_64x128x32_S32S8S8_SS_TNEEEENS4_6LayoutINS5_IJSC_SB_SB_EEENS5_IJSB_NSA_ILi0EEESS_EEEEENS5_IJNS4_10UnderscoreESV_SV_EEEEENS4_23SM90_TMA_LOAD_MULTICASTENS4_14ComposedLayoutINS4_7SwizzleILi2ELi4ELi3EEENS4_18smem_ptr_flag_bitsILi8EEENSQ_INS5_IJNSA_ILi8EEESH_EEENS5_IJSH_SB_EEEEEEEvNS4_8identityENS4_13SM90_TMA_LOADES18_vS19_EENS_8epilogue10collective6detail29Sm90TmaWarpSpecializedAdapterINS1D_15DefaultEpilogueIaSJ_SJ_NS1C_6thread17LinearCombinationIaLi1EiiLNS1H_9ScaleType4KindE0ELNS_15FloatRoundStyleE2EaEENS1_15EpilogueDefaultEEEEEvvEEEEvNT_6ParamsE,"",@"SHT_CUDA_INFO"
	.sectionflags	@""
	.align	4


	//----- nvinfo : EIATTR_CUDA_API_VERSION
	.align		4
        /*0000*/ 	.byte	0x04, 0x37
        /*0002*/ 	.short	(.L_21 - .L_20)
.L_20:
        /*0004*/ 	.word	0x00000082


	//----- nvinfo : EIATTR_KPARAM_INFO
	.align		4
.L_21:
        /*0008*/ 	.byte	0x04, 0x17
        /*000a*/ 	.short	(.L_23 - .L_22)
.L_22:
        /*000c*/ 	.word	0x00000000
        /*0010*/ 	.short	0x0000
        /*0012*/ 	.short	0x0070
        /*0014*/ 	.byte	0x00, 0xf0, 0x01, 0x10


	//----- nvinfo : EIATTR_SPARSE_MMA_MASK
	.align		4
.L_23:
        /*0018*/ 	.byte	0x03, 0x50
        /*001a*/ 	.short	0x0000


	//----- nvinfo : EIATTR_MAXREG_COUNT
	.align		4
        /*001c*/ 	.byte	0x03, 0x1b
        /*001e*/ 	.short	0x00a8


	//----- nvinfo : EIATTR_NUM_BARRIERS
	.align		4
        /*0020*/ 	.byte	0x02, 0x4c
        /*0022*/ 	.byte	0x01
	.zero		1


	//----- nvinfo : EIATTR_EXTERNS
	.align		4
        /*0024*/ 	.byte	0x04, 0x0f
        /*0026*/ 	.short	(.L_25 - .L_24)


	//   ....[0]....
	.align		4
.L_24:
        /*0028*/ 	.word	index@(__assertfail)


	//----- nvinfo : EIATTR_MERCURY_ISA_VERSION
	.align		4
.L_25:
        /*002c*/ 	.byte	0x03, 0x5f
        /*002e*/ 	.short	0x0101


	//----- nvinfo : EIATTR_INT_WARP_WIDE_INSTR_OFFSETS
	.align		4
        /*0030*/ 	.byte	0x04, 0x31
        /*0032*/ 	.short	(.L_27 - .L_26)


	//   ....[0]....
.L_26:
        /*0034*/ 	.word	0x00000400


	//   ....[1]....
        /*0038*/ 	.word	0x00000420


	//   ....[2]....
        /*003c*/ 	.word	0x000005f0


	//----- nvinfo : EIATTR_COOP_GROUP_MASK_REGIDS
	.align		4
.L_27:
        /*0040*/ 	.byte	0x04, 0x29
        /*0042*/ 	.short	(.L_29 - .L_28)


	//   ....[0]....
.L_28:
        /*0044*/ 	.word	0xffffffff


	//   ....[1]....
        /*0048*/ 	.word	0xffffffff


	//   ....[2]....
        /*004c*/ 	.word	0xffffffff


	//   ....[3]....
        /*0050*/ 	.word	0xffffffff


	//   ....[4]....
        /*0054*/ 	.word	0xffffffff


	//   ....[5]....
        /*0058*/ 	.word	0xffffffff


	//----- nvinfo : EIATTR_COOP_GROUP_INSTR_OFFSETS
	.align		4
.L_29:
        /*005c*/ 	.byte	0x04, 0x28
        /*005e*/ 	.short	(.L_31 - .L_30)


	//   ....[0]....
.L_30:
        /*0060*/ 	.word	0x00000060


	//   ....[1]....
        /*0064*/ 	.word	0x00000070


	//   ....[2]....
        /*0068*/ 	.word	0x00000130


	//   ....[3]....
        /*006c*/ 	.word	0x000002b0


	//   ....[4]....
        /*0070*/ 	.word	0x00000760


	//   ....[5]....
        /*0074*/ 	.word	0x00001190


	//----- nvinfo : EIATTR_REG_RECONFIG
	.align		4
.L_31:
        /*0078*/ 	.byte	0x01, 0x54
	.zero		2


	//----- nvinfo : EIATTR_SYSCALL_OFFSETS
	.align		4
        /*007c*/ 	.byte	0x04, 0x46
        /*007e*/ 	.short	(.L_33 - .L_32)


	//   ....[0]....
.L_32:
        /*0080*/ 	.word	0x00001350


	//----- nvinfo : EIATTR_MBARRIER_INSTR_OFFSETS
	.align		4
.L_33:
        /*0084*/ 	.byte	0x04, 0x39
        /*0086*/ 	.short	(.L_35 - .L_34)


	//   ....[0]....
.L_34:
        /*0088*/ 	.word	0x00000230
        /*008c*/ 	.word	0x000000ff
        /*0090*/ 	.word	0x00000000
        /*0094*/ 	.short	0x0100
        /*0096*/ 	.byte	0x08
	.zero		1


	//   ....[1]....
        /*0098*/ 	.word	0x00000240
        /*009c*/ 	.word	0x000000ff
        /*00a0*/ 	.word	0x00000018
        /*00a4*/ 	.short	0x0100
        /*00a6*/ 	.byte	0x08
	.zero		1


	//   ....[2]....
        /*00a8*/ 	.word	0x00000250
        /*00ac*/ 	.word	0x000000ff
        /*00b0*/ 	.word	0x00000008
        /*00b4*/ 	.short	0x0100
        /*00b6*/ 	.byte	0x08
	.zero		1


	//   ....[3]....
        /*00b8*/ 	.word	0x00000260
        /*00bc*/ 	.word	0x000000ff
        /*00c0*/ 	.word	0x00000020
        /*00c4*/ 	.short	0x0100
        /*00c6*/ 	.byte	0x08
	.zero		1


	//   ....[4]....
        /*00c8*/ 	.word	0x00000270
        /*00cc*/ 	.word	0x000000ff
        /*00d0*/ 	.word	0x00000010
        /*00d4*/ 	.short	0x0100
        /*00d6*/ 	.byte	0x08
	.zero		1


	//   ....[5]....
        /*00d8*/ 	.word	0x00000280
        /*00dc*/ 	.word	0x000000ff
        /*00e0*/ 	.word	0x00000028
        /*00e4*/ 	.short	0x0100
        /*00e6*/ 	.byte	0x08
	.zero		1


	//   ....[6]....
        /*00e8*/ 	.word	0x00000670
        /*00ec*/ 	.word	0x000000ff
        /*00f0*/ 	.word	0x00000040
        /*00f4*/ 	.short	0x0100
        /*00f6*/ 	.byte	0x06
	.zero		1


	//   ....[7]....
        /*00f8*/ 	.word	0x00000700
        /*00fc*/ 	.word	0x000000ff
        /*0100*/ 	.word	0x00000048
        /*0104*/ 	.short	0x0100
        /*0106*/ 	.byte	0x06
	.zero		1


	//   ....[8]....
        /*0108*/ 	.word	0x00001420
        /*010c*/ 	.word	0x00000003
        /*0110*/ 	.word	0x00000000
        /*0114*/ 	.short	0x010a
        /*0116*/ 	.byte	0x3f
	.zero		1


	//   ....[9]....
        /*0118*/ 	.word	0x00001460
        /*011c*/ 	.word	0x00000003
        /*0120*/ 	.word	0x00000000
        /*0124*/ 	.short	0x010a
        /*0126*/ 	.byte	0x3f
	.zero		1


	//   ....[10]....
        /*0128*/ 	.word	0x00001730
        /*012c*/ 	.word	0x00000005
        /*0130*/ 	.word	0x00000000
        /*0134*/ 	.short	0x010a
        /*0136*/ 	.byte	0x3f
	.zero		1


	//   ....[11]....
        /*0138*/ 	.word	0x00001770
        /*013c*/ 	.word	0x00000005
        /*0140*/ 	.word	0x00000000
        /*0144*/ 	.short	0x010a
        /*0146*/ 	.byte	0x3f
	.zero		1


	//   ....[12]....
        /*0148*/ 	.word	0x000018d0
        /*014c*/ 	.word	0x00000005
        /*0150*/ 	.word	0x00000000
        /*0154*/ 	.short	0x0101
        /*0156*/ 	.byte	0x3f
	.zero		1


	//   ....[13]....
        /*0158*/ 	.word	0x00001af0
        /*015c*/ 	.word	0x00000003
        /*0160*/ 	.word	0x00000000
        /*0164*/ 	.short	0x0101
        /*0166*/ 	.byte	0x3f
	.zero		1


	//   ....[14]....
        /*0168*/ 	.word	0x00005ff0
        /*016c*/ 	.word	0x00000017
        /*0170*/ 	.word	0x00000018
        /*0174*/ 	.short	0x010a
        /*0176*/ 	.byte	0x3f
	.zero		1


	//   ....[15]....
        /*0178*/ 	.word	0x00006360
        /*017c*/ 	.word	0x00000003
        /*0180*/ 	.word	0x00000048
        /*0184*/ 	.short	0x0101
        /*0186*/ 	.byte	0x3f
	.zero		1


	//   ....[16]....
        /*0188*/ 	.word	0x00006ac0
        /*018c*/ 	.word	0x00000007
        /*0190*/ 	.word	0x00000000
        /*0194*/ 	.short	0x010a
        /*0196*/ 	.byte	0x3f
	.zero		1


	//   ....[17]....
        /*0198*/ 	.word	0x00006b40
        /*019c*/ 	.word	0x00000006
        /*01a0*/ 	.word	0x00000000
        /*01a4*/ 	.short	0x010a
        /*01a6*/ 	.byte	0x3f
	.zero		1


	//   ....[18]....
        /*01a8*/ 	.word	0x00006bd0
        /*01ac*/ 	.word	0x00000003
        /*01b0*/ 	.word	0x00000000
        /*01b4*/ 	.short	0x010a
        /*01b6*/ 	.byte	0x3f
	.zero		1


	//   ....[19]....
        /*01b8*/ 	.word	0x00006c30
        /*01bc*/ 	.word	0x00000003
        /*01c0*/ 	.word	0x00000000
        /*01c4*/ 	.short	0x010a
        /*01c6*/ 	.byte	0x3f
	.zero		1


	//   ....[20]....
        /*01c8*/ 	.word	0x00006c80
        /*01cc*/ 	.word	0x00000005
        /*01d0*/ 	.word	0x00000000
        /*01d4*/ 	.short	0x010a
        /*01d6*/ 	.byte	0x3f
	.zero		1


	//   ....[21]....
        /*01d8*/ 	.word	0x00006d50
        /*01dc*/ 	.word	0x00000017
        /*01e0*/ 	.word	0x00000018
        /*01e4*/ 	.short	0x010a
        /*01e6*/ 	.byte	0x3f
	.zero		1


	//   ....[22]....
        /*01e8*/ 	.word	0x00006e20
        /*01ec*/ 	.word	0x00000007
        /*01f0*/ 	.word	0x00000000
        /*01f4*/ 	.short	0x010a
        /*01f6*/ 	.byte	0x3f
	.zero		1


	//   ....[23]....
        /*01f8*/ 	.word	0x00006e70
        /*01fc*/ 	.word	0x00000006
        /*0200*/ 	.word	0x00000000
        /*0204*/ 	.short	0x010a
        /*0206*/ 	.byte	0x3f
	.zero		1


	//----- nvinfo : EIATTR_NUM_MBARRIERS
	.align		4
.L_35:
        /*0208*/ 	.byte	0x03, 0x38
        /*020a*/ 	.short	0x0008


	//----- nvinfo : EIATTR_EXIT_INSTR_OFFSETS
	.align		4
        /*020c*/ 	.byte	0x04, 0x1c
        /*020e*/ 	.short	(.L_37 - .L_36)


	//   ....[0]....
.L_36:
        /*0210*/ 	.word	0x000008c0


	//   ....[1]....
        /*0214*/ 	.word	0x000010d0


	//   ....[2]....
        /*0218*/ 	.word	0x00005700


	//   ....[3]....
        /*021c*/ 	.word	0x00005c60


	//   ....[4]....
        /*0220*/ 	.word	0x00006c20


	//----- nvinfo : EIATTR_MAX_THREADS
	.align		4
.L_37:
        /*0224*/ 	.byte	0x04, 0x05
        /*0226*/ 	.short	(.L_39 - .L_38)
.L_38:
        /*0228*/ 	.word	0x00000180
        /*022c*/ 	.word	0x00000001
        /*0230*/ 	.word	0x00000001


	//----- nvinfo : EIATTR_CRS_STACK_SIZE
	.align		4
.L_39:
        /*0234*/ 	.byte	0x04, 0x1e
        /*0236*/ 	.short	(.L_41 - .L_40)
.L_40:
        /*0238*/ 	.word	0x00000000


	//----- nvinfo : EIATTR_CBANK_PARAM_SIZE
	.align		4
.L_41:
        /*023c*/ 	.byte	0x03, 0x19
        /*023e*/ 	.short	0x0470


	//----- nvinfo : EIATTR_PARAM_CBANK
	.align		4
        /*0240*/ 	.byte	0x04, 0x0a
        /*0242*/ 	.short	(.L_43 - .L_42)
	.align		4
.L_42:
        /*0244*/ 	.word	index@(.nv.constant0._ZN7cutlass13device_kernelINS_4gemm6kernel13GemmUniversalIN4cute5tupleIJiiiiEEENS1_10collective13CollectiveMmaINS1_34MainloopSm90TmaGmmaWarpSpecializedILi3ENS5_IJNS4_1CILi1EEENSA_ILi2EEESB_EEENS1_35KernelTmaWarpSpecializedCooperativeEEENS5_IJNSA_ILi128EEESG_NSA_ILi64EEEEEEaNS5_IJlSB_lEEEaSJ_NS4_8TiledMMAINS4_8MMA_AtomIJNS4_4SM904GMMA27MMA_64x128x32_S32S8S8_SS_TNEEEENS4_6LayoutINS5_IJSC_SB_SB_EEENS5_IJSB_NSA_ILi0EEESS_EEEEENS5_IJNS4_10UnderscoreESV_SV_EEEEENS4_23SM90_TMA_LOAD_MULTICASTENS4_14ComposedLayoutINS4_7SwizzleILi2ELi4ELi3EEENS4_18smem_ptr_flag_bitsILi8EEENSQ_INS5_IJNSA_ILi8EEESH_EEENS5_IJSH_SB_EEEEEEEvNS4_8identityENS4_13SM90_TMA_LOADES18_vS19_EENS_8epilogue10collective6detail29Sm90TmaWarpSpecializedAdapterINS1D_15DefaultEpilogueIaSJ_SJ_NS1C_6thread17LinearCombinationIaLi1EiiLNS1H_9ScaleType4KindE0ELNS_15FloatRoundStyleE2EaEENS1_15EpilogueDefaultEEEEEvvEEEEvNT_6ParamsE)
        /*0248*/ 	.short	0x0210
        /*024a*/ 	.short	0x0470


	//----- nvinfo : EIATTR_SW_WAR
	.align		4
.L_43:
        /*024c*/ 	.byte	0x04, 0x36
        /*024e*/ 	.short	(.L_45 - .L_44)
.L_44:
        /*0250*/ 	.word	0x00000008
.L_45:


//--------------------- .nv.callgraph             --------------------------
	.section	.nv.callgraph,"",@"SHT_CUDA_CALLGRAPH"
	.align	4
	.sectionentsize	8
	.align		4
        /*0000*/ 	.word	0x00000000
	.align		4
        /*0004*/ 	.word	0xffffffff
	.align		4
        /*0008*/ 	.word	index@(_ZN7cutlass13device_kernelINS_4gemm6kernel13GemmUniversalIN4cute5tupleIJiiiiEEENS1_10collective13CollectiveMmaINS1_34MainloopSm90TmaGmmaWarpSpecializedILi3ENS5_IJNS4_1CILi1EEENSA_ILi2EEESB_EEENS1_35KernelTmaWarpSpecializedCooperativeEEENS5_IJNSA_ILi128EEESG_NSA_ILi64EEEEEEaNS5_IJlSB_lEEEaSJ_NS4_8TiledMMAINS4_8MMA_AtomIJNS4_4SM904GMMA27MMA_64x128x32_S32S8S8_SS_TNEEEENS4_6LayoutINS5_IJSC_SB_SB_EEENS5_IJSB_NSA_ILi0EEESS_EEEEENS5_IJNS4_10UnderscoreESV_SV_EEEEENS4_23SM90_TMA_LOAD_MULTICASTENS4_14ComposedLayoutINS4_7SwizzleILi2ELi4ELi3EEENS4_18smem_ptr_flag_bitsILi8EEENSQ_INS5_IJNSA_ILi8EEESH_EEENS5_IJSH_SB_EEEEEEEvNS4_8identityENS4_13SM90_TMA_LOADES18_vS19_EENS_8epilogue10collective6detail29Sm90TmaWarpSpecializedAdapterINS1D_15DefaultEpilogueIaSJ_SJ_NS1C_6thread17LinearCombinationIaLi1EiiLNS1H_9ScaleType4KindE0ELNS_15FloatRoundStyleE2EaEENS1_15EpilogueDefaultEEEEEvvEEEEvNT_6ParamsE)
	.align		4
        /*000c*/ 	.word	index@(__assertfail)
	.align		4
        /*0010*/ 	.word	0x00000000
	.align		4
        /*0014*/ 	.word	0xfffffffe
	.align		4
        /*0018*/ 	.word	0x00000000
	.align		4
        /*001c*/ 	.word	0xfffffffd
	.align		4
        /*0020*/ 	.word	0x00000000
	.align		4
        /*0024*/ 	.word	0xfffffffc


//--------------------- .nv.constant4             --------------------------
	.section	.nv.constant4,"a",@progbits
	.align	8
	.align		8
.nv.constant4:
        /*0000*/ 	.dword	__assertfail
	.align		8
        /*0008*/ 	.dword	__unnamed_1
	.align		8
        /*0010*/ 	.dword	_ZN39_INTERNAL_90daea7c_4_k_cu_423de4c3_45524cuda3std3__45__cpo5beginE
	.align		8
        /*0018*/ 	.dword	_ZN39_INTERNAL_90daea7c_4_k_cu_423de4c3_45524cuda3std3__45__cpo3endE
	.align		8
        /*0020*/ 	.dword	_ZN39_INTERNAL_90daea7c_4_k_cu_423de4c3_45524cuda3std3__45__cpo6cbeginE
	.align		8
        /*0028*/ 	.dword	_ZN39_INTERNAL_90daea7c_4_k_cu_423de4c3_45524cuda3std3__45__cpo4cendE
	.align		8
        /*0030*/ 	.dword	_ZN39_INTERNAL_90daea7c_4_k_cu_423de4c3_45524cuda3std3__441_GLOBAL__N__90daea7c_4_k_cu_423de4c3_45526ignoreE
	.align		8
        /*0038*/ 	.dword	_ZN39_INTERNAL_90daea7c_4_k_cu_423de4c3_45524cuda3std3__419piecewise_constructE
	.align		8
        /*0040*/ 	.dword	_ZN39_INTERNAL_90daea7c_4_k_cu_423de4c3_45524cuda3std3__48in_placeE
	.align		8
        /*0048*/ 	.dword	_ZN39_INTERNAL_90daea7c_4_k_cu_423de4c3_45524cuda3std6ranges3__45__cpo4swapE
	.align		8
        /*0050*/ 	.dword	_ZN39_INTERNAL_90daea7c_4_k_cu_423de4c3_45524cuda3std6ranges3__45__cpo9iter_moveE
	.align		8
        /*0058*/ 	.dword	_ZN39_INTERNAL_90daea7c_4_k_cu_423de4c3_45524cute7productE
	.align		8
        /*0060*/ 	.dword	_ZN39_INTERNAL_90daea7c_4_k_cu_423de4c3_45524cute1_E
	.align		8
        /*0068*/ 	.dword	$str$22
	.align		8
        /*0070*/ 	.dword	$str$23


//--------------------- .text._ZN7cutlass13device_kernelINS_4gemm6kernel13GemmUniversalIN4cute5tupleIJiiiiEEENS1_10collective13CollectiveMmaINS1_34MainloopSm90TmaGmmaWarpSpecializedILi3ENS5_IJNS4_1CILi1EEENSA_ILi2EEESB_EEENS1_35KernelTmaWarpSpecializedCooperativeEEENS5_IJNSA_ILi128EEESG_NSA_ILi64EEEEEEaNS5_IJlSB_lEEEaSJ_NS4_8TiledMMAINS4_8MMA_AtomIJNS4_4SM904GMMA27MMA_64x128x32_S32S8S8_SS_TNEEEENS4_6LayoutINS5_IJSC_SB_SB_EEENS5_IJSB_NSA_ILi0EEESS_EEEEENS5_IJNS4_10UnderscoreESV_SV_EEEEENS4_23SM90_TMA_LOAD_MULTICASTENS4_14ComposedLayoutINS4_7SwizzleILi2ELi4ELi3EEENS4_18smem_ptr_flag_bitsILi8EEENSQ_INS5_IJNSA_ILi8EEESH_EEENS5_IJSH_SB_EEEEEEEvNS4_8identityENS4_13SM90_TMA_LOADES18_vS19_EENS_8epilogue10collective6detail29Sm90TmaWarpSpecializedAdapterINS1D_15DefaultEpilogueIaSJ_SJ_NS1C_6thread17LinearCombinationIaLi1EiiLNS1H_9ScaleType4KindE0ELNS_15FloatRoundStyleE2EaEENS1_15EpilogueDefaultEEEEEvvEEEEvNT_6ParamsE --------------------------
	.section	.text._ZN7cutlass13device_kernelINS_4gemm6kernel13GemmUniversalIN4cute5tupleIJiiiiEEENS1_10collective13CollectiveMmaINS1_34MainloopSm90TmaGmmaWarpSpecializedILi3ENS5_IJNS4_1CILi1EEENSA_ILi2EEESB_EEENS1_35KernelTmaWarpSpecializedCooperativeEEENS5_IJNSA_ILi128EEESG_NSA_ILi64EEEEEEaNS5_IJlSB_lEEEaSJ_NS4_8TiledMMAINS4_8MMA_AtomIJNS4_4SM904GMMA27MMA_64x128x32_S32S8S8_SS_TNEEEENS4_6LayoutINS5_IJSC_SB_SB_EEENS5_IJSB_NSA_ILi0EEESS_EEEEENS5_IJNS4_10UnderscoreESV_SV_EEEEENS4_23SM90_TMA_LOAD_MULTICASTENS4_14ComposedLayoutINS4_7SwizzleILi2ELi4ELi3EEENS4_18smem_ptr_flag_bitsILi8EEENSQ_INS5_IJNSA_ILi8EEESH_EEENS5_IJSH_SB_EEEEEEEvNS4_8identityENS4_13SM90_TMA_LOADES18_vS19_EENS_8epilogue10collective6detail29Sm90TmaWarpSpecializedAdapterINS1D_15DefaultEpilogueIaSJ_SJ_NS1C_6thread17LinearCombinationIaLi1EiiLNS1H_9ScaleType4KindE0ELNS_15FloatRoundStyleE2EaEENS1_15EpilogueDefaultEEEEEvvEEEEvNT_6ParamsE,"ax",@progbits
	.align	128
.text._ZN7cutlass13device_kernelINS_4gemm6kernel13GemmUniversalIN4cute5tupleIJiiiiEEENS1_10collective13CollectiveMmaINS1_34MainloopSm90TmaGmmaWarpSpecializedILi3ENS5_IJNS4_1CILi1EEENSA_ILi2EEESB_EEENS1_35KernelTmaWarpSpecializedCooperativeEEENS5_IJNSA_ILi128EEESG_NSA_ILi64EEEEEEaNS5_IJlSB_lEEEaSJ_NS4_8TiledMMAINS4_8MMA_AtomIJNS4_4SM904GMMA27MMA_64x128x32_S32S8S8_SS_TNEEEENS4_6LayoutINS5_IJSC_SB_SB_EEENS5_IJSB_NSA_ILi0EEESS_EEEEENS5_IJNS4_10UnderscoreESV_SV_EEEEENS4_23SM90_TMA_LOAD_MULTICASTENS4_14ComposedLayoutINS4_7SwizzleILi2ELi4ELi3EEENS4_18smem_ptr_flag_bitsILi8EEENSQ_INS5_IJNSA_ILi8EEESH_EEENS5_IJSH_SB_EEEEEEEvNS4_8identityENS4_13SM90_TMA_LOADES18_vS19_EENS_8epilogue10collective6detail29Sm90TmaWarpSpecializedAdapterINS1D_15DefaultEpilogueIaSJ_SJ_NS1C_6thread17LinearCombinationIaLi1EiiLNS1H_9ScaleType4KindE0ELNS_15FloatRoundStyleE2EaEENS1_15EpilogueDefaultEEEEEvvEEEEvNT_6ParamsE:
        .type           _ZN7cutlass13device_kernelINS_4gemm6kernel13GemmUniversalIN4cute5tupleIJiiiiEEENS1_10collective13CollectiveMmaINS1_34MainloopSm90TmaGmmaWarpSpecializedILi3ENS5_IJNS4_1CILi1EEENSA_ILi2EEESB_EEENS1_35KernelTmaWarpSpecializedCooperativeEEENS5_IJNSA_ILi128EEESG_NSA_ILi64EEEEEEaNS5_IJlSB_lEEEaSJ_NS4_8TiledMMAINS4_8MMA_AtomIJNS4_4SM904GMMA27MMA_64x128x32_S32S8S8_SS_TNEEEENS4_6LayoutINS5_IJSC_SB_SB_EEENS5_IJSB_NSA_ILi0EEESS_EEEEENS5_IJNS4_10UnderscoreESV_SV_EEEEENS4_23SM90_TMA_LOAD_MULTICASTENS4_14ComposedLayoutINS4_7SwizzleILi2ELi4ELi3EEENS4_18smem_ptr_flag_bitsILi8EEENSQ_INS5_IJNSA_ILi8EEESH_EEENS5_IJSH_SB_EEEEEEEvNS4_8identityENS4_13SM90_TMA_LOADES18_vS19_EENS_8epilogue10collective6detail29Sm90TmaWarpSpecializedAdapterINS1D_15DefaultEpilogueIaSJ_SJ_NS1C_6thread17LinearCombinationIaLi1EiiLNS1H_9ScaleType4KindE0ELNS_15FloatRoundStyleE2EaEENS1_15EpilogueDefaultEEEEEvvEEEEvNT_6ParamsE,@function
        .size           _ZN7cutlass13device_kernelINS_4gemm6kernel13GemmUniversalIN4cute5tupleIJiiiiEEENS1_10collective13CollectiveMmaINS1_34MainloopSm90TmaGmmaWarpSpecializedILi3ENS5_IJNS4_1CILi1EEENSA_ILi2EEESB_EEENS1_35KernelTmaWarpSpecializedCooperativeEEENS5_IJNSA_ILi128EEESG_NSA_ILi64EEEEEEaNS5_IJlSB_lEEEaSJ_NS4_8TiledMMAINS4_8MMA_AtomIJNS4_4SM904GMMA27MMA_64x128x32_S32S8S8_SS_TNEEEENS4_6LayoutINS5_IJSC_SB_SB_EEENS5_IJSB_NSA_ILi0EEESS_EEEEENS5_IJNS4_10UnderscoreESV_SV_EEEEENS4_23SM90_TMA_LOAD_MULTICASTENS4_14ComposedLayoutINS4_7SwizzleILi2ELi4ELi3EEENS4_18smem_ptr_flag_bitsILi8EEENSQ_INS5_IJNSA_ILi8EEESH_EEENS5_IJSH_SB_EEEEEEEvNS4_8identityENS4_13SM90_TMA_LOADES18_vS19_EENS_8epilogue10collective6detail29Sm90TmaWarpSpecializedAdapterINS1D_15DefaultEpilogueIaSJ_SJ_NS1C_6thread17LinearCombinationIaLi1EiiLNS1H_9ScaleType4KindE0ELNS_15FloatRoundStyleE2EaEENS1_15EpilogueDefaultEEEEEvvEEEEvNT_6ParamsE,(.L_x_201 - _ZN7cutlass13device_kernelINS_4gemm6kernel13GemmUniversalIN4cute5tupleIJiiiiEEENS1_10collective13CollectiveMmaINS1_34MainloopSm90TmaGmmaWarpSpecializedILi3ENS5_IJNS4_1CILi1EEENSA_ILi2EEESB_EEENS1_35KernelTmaWarpSpecializedCooperativeEEENS5_IJNSA_ILi128EEESG_NSA_ILi64EEEEEEaNS5_IJlSB_lEEEaSJ_NS4_8TiledMMAINS4_8MMA_AtomIJNS4_4SM904GMMA27MMA_64x128x32_S32S8S8_SS_TNEEEENS4_6LayoutINS5_IJSC_SB_SB_EEENS5_IJSB_NSA_ILi0EEESS_EEEEENS5_IJNS4_10UnderscoreESV_SV_EEEEENS4_23SM90_TMA_LOAD_MULTICASTENS4_14ComposedLayoutINS4_7SwizzleILi2ELi4ELi3EEENS4_18smem_ptr_flag_bitsILi8EEENSQ_INS5_IJNSA_ILi8EEESH_EEENS5_IJSH_SB_EEEEEEEvNS4_8identityENS4_13SM90_TMA_LOADES18_vS19_EENS_8epilogue10collective6detail29Sm90TmaWarpSpecializedAdapterINS1D_15DefaultEpilogueIaSJ_SJ_NS1C_6thread17LinearCombinationIaLi1EiiLNS1H_9ScaleType4KindE0ELNS_15FloatRoundStyleE2EaEENS1_15EpilogueDefaultEEEEEvvEEEEvNT_6ParamsE)
        .other          _ZN7cutlass13device_kernelINS_4gemm6kernel13GemmUniversalIN4cute5tupleIJiiiiEEENS1_10collective13CollectiveMmaINS1_34MainloopSm90TmaGmmaWarpSpecializedILi3ENS5_IJNS4_1CILi1EEENSA_ILi2EEESB_EEENS1_35KernelTmaWarpSpecializedCooperativeEEENS5_IJNSA_ILi128EEESG_NSA_ILi64EEEEEEaNS5_IJlSB_lEEEaSJ_NS4_8TiledMMAINS4_8MMA_AtomIJNS4_4SM904GMMA27MMA_64x128x32_S32S8S8_SS_TNEEEENS4_6LayoutINS5_IJSC_SB_SB_EEENS5_IJSB_NSA_ILi0EEESS_EEEEENS5_IJNS4_10UnderscoreESV_SV_EEEEENS4_23SM90_TMA_LOAD_MULTICASTENS4_14ComposedLayoutINS4_7SwizzleILi2ELi4ELi3EEENS4_18smem_ptr_flag_bitsILi8EEENSQ_INS5_IJNSA_ILi8EEESH_EEENS5_IJSH_SB_EEEEEEEvNS4_8identityENS4_13SM90_TMA_LOADES18_vS19_EENS_8epilogue10collective6detail29Sm90TmaWarpSpecializedAdapterINS1D_15DefaultEpilogueIaSJ_SJ_NS1C_6thread17LinearCombinationIaLi1EiiLNS1H_9ScaleType4KindE0ELNS_15FloatRoundStyleE2EaEENS1_15EpilogueDefaultEEEEEvvEEEEvNT_6ParamsE,@"STO_CUDA_ENTRY STV_DEFAULT"
_ZN7cutlass13device_kernelINS_4gemm6kernel13GemmUniversalIN4cute5tupleIJiiiiEEENS1_10collective13CollectiveMmaINS1_34MainloopSm90TmaGmmaWarpSpecializedILi3ENS5_IJNS4_1CILi1EEENSA_ILi2EEESB_EEENS1_35KernelTmaWarpSpecializedCooperativeEEENS5_IJNSA_ILi128EEESG_NSA_ILi64EEEEEEaNS5_IJlSB_lEEEaSJ_NS4_8TiledMMAINS4_8MMA_AtomIJNS4_4SM904GMMA27MMA_64x128x32_S32S8S8_SS_TNEEEENS4_6LayoutINS5_IJSC_SB_SB_EEENS5_IJSB_NSA_ILi0EEESS_EEEEENS5_IJNS4_10UnderscoreESV_SV_EEEEENS4_23SM90_TMA_LOAD_MULTICASTENS4_14ComposedLayoutINS4_7SwizzleILi2ELi4ELi3EEENS4_18smem_ptr_flag_bitsILi8EEENSQ_INS5_IJNSA_ILi8EEESH_EEENS5_IJSH_SB_EEEEEEEvNS4_8identityENS4_13SM90_TMA_LOADES18_vS19_EENS_8epilogue10collective6detail29Sm90TmaWarpSpecializedAdapterINS1D_15DefaultEpilogueIaSJ_SJ_NS1C_6thread17LinearCombinationIaLi1EiiLNS1H_9ScaleType4KindE0ELNS_15FloatRoundStyleE2EaEENS1_15EpilogueDefaultEEEEEvvEEEEvNT_6ParamsE:
[----:B------:R-:W0:Y:S01]  /*0000*/  LDC R1, c[0x0][0x28] ;  /* 0x00000a00ff017b82 */ /* 0x000e220000000800 */
[----:B------:R-:W1:Y:S01]  /*0010*/  S2R R18, SR_TID.X ;  /* 0x0000000000127919 */ /* 0x000e620000002100 */
[----:B------:R-:W-:Y:S01]  /*0020*/  ELECT P0, URZ, PT ;  /* 0x00000000003f782f */ /* 0x000fe20003800000 */
[----:B------:R-:W-:Y:S01]  /*0030*/  BSSY B0, `(.L_x_0) ;  /* 0x000000f000007945 */ /* 0x000fe20003800000 */
[--C-:B-1----:R-:W-:Y:S02]  /*0040*/  SHF.R.U32.HI R0, RZ, 0x5, R18.reuse ;  /* 0x00000005ff007819 */ /* 0x102fe40000011612 */
[----:B------:R-:W-:-:S03]  /*0050*/  SHF.R.U32.HI R3, RZ, 0x7, R18 ;  /* 0x00000007ff037819 */ /* 0x000fc60000011612 */
[----:B------:R-:W1:Y:S04]  /*0060*/  SHFL.IDX PT, R2, R0, RZ, 0x1f ;  /* 0x00001fff00027589 */ /* 0x000e6800000e0000 */
[----:B------:R2:W3:Y:S01]  /*0070*/  SHFL.IDX PT, R5, R3, RZ, 0x1f ;  /* 0x00001fff03057589 */ /* 0x0004e200000e0000 */
[----:B-1----:R-:W-:-:S13]  /*0080*/  ISETP.NE.OR P0, PT, R2, RZ, !P0 ;  /* 0x000000ff0200720c */ /* 0x002fda0004705670 */
[----:B0-23--:R-:W-:Y:S05]  /*0090*/  @P0 BRA `(.L_x_1) ;  /* 0x0000000000200947 */ /* 0x00dfea0003800000 */
[----:B------:R-:W-:Y:S02]  /*00a0*/  ULDC.64 UR4, c[0x0][0x198] ;  /* 0x0000660000047ab9 */ /* 0x000fe40000000a00 */
[----:B------:R-:W-:Y:S02]  /*00b0*/  UIADD3 UR6, UP0, UR4, 0xf0, URZ ;  /* 0x000000f004067890 */ /* 0x000fe4000ff1e03f */
[----:B------:R-:W-:Y:S02]  /*00c0*/  UIADD3 UR4, UP1, UR4, 0x1f0, URZ ;  /* 0x000001f004047890 */ /* 0x000fe4000ff3e03f */
[----:B------:R-:W-:Y:S02]  /*00d0*/  UIADD3.X UR7, URZ, UR5, URZ, UP0, !UPT ;  /* 0x000000053f077290 */ /* 0x000fe400087fe43f */
[----:B------:R-:W-:-:S07]  /*00e0*/  UIADD3.X UR5, URZ, UR5, URZ, UP1, !UPT ;  /* 0x000000053f057290 */ /* 0x000fce0008ffe43f */
[----:B------:R0:W-:Y:S02]  /*00f0*/  UTMACCTL.PF [UR6] ;  /* 0x00000000060079b9 */ /* 0x0001e40008040000 */
[----:B------:R0:W-:Y:S02]  /*0100*/  UTMACCTL.PF [UR4] ;  /* 0x00000000040079b9 */ /* 0x0001e40008040000 */
[----:B0-----:R-:W-:Y:S01]  /*0110*/  NOP ;  /* 0x0000000000007918 */ /* 0x001fe20000000000 */
.L_x_1:
[----:B------:R-:W-:Y:S05]  /*0120*/  BSYNC B0 ;  /* 0x0000000000007941 */ /* 0x000fea0003800000 */
.L_x_0:
[----:B------:R-:W0:Y:S02]  /*0130*/  SHFL.IDX PT, R3, R0, RZ, 0x1f ;  /* 0x00001fff00037589 */ /* 0x000e2400000e0000 */
[----:B0-----:R-:W-:-:S13]  /*0140*/  ISETP.NE.AND P0, PT, R3, RZ, PT ;  /* 0x000000ff0300720c */ /* 0x001fda0003f05270 */
[----:B------:R-:W-:Y:S05]  /*0150*/  @P0 BRA `(.L_x_2) ;  /* 0x0000000000500947 */ /* 0x000fea0003800000 */
[----:B------:R-:W0:Y:S01]  /*0160*/  S2UR UR8, SR_CgaCtaId ;  /* 0x00000000000879c3 */ /* 0x000e220000008800 */
[----:B------:R-:W-:Y:S01]  /*0170*/  UMOV UR4, 0x400 ;  /* 0x0000040000047882 */ /* 0x000fe20000000000 */
[----:B------:R-:W-:Y:S01]  /*0180*/  UMOV UR5, 0x1 ;  /* 0x0000000100057882 */ /* 0x000fe20000000000 */
[----:B------:R-:W-:Y:S01]  /*0190*/  UMOV UR6, 0x4 ;  /* 0x0000000400067882 */ /* 0x000fe20000000000 */
[----:B------:R-:W-:Y:S01]  /*01a0*/  ELECT P0, URZ, PT ;  /* 0x00000000003f782f */ /* 0x000fe20003800000 */
[----:B------:R-:W-:-:S04]  /*01b0*/  UIADD3 UR6, -UR6, 0x100000, URZ ;  /* 0x0010000006067890 */ /* 0x000fc8000fffe13f */
[----:B------:R-:W-:Y:S02]  /*01c0*/  USHF.L.U32 UR7, UR6, 0xb, URZ ;  /* 0x0000000b06077899 */ /* 0x000fe4000800063f */
[----:B------:R-:W-:Y:S02]  /*01d0*/  USHF.L.U32 UR6, UR6, 0x1, URZ ;  /* 0x0000000106067899 */ /* 0x000fe4000800063f */
[----:B0-----:R-:W-:Y:S02]  /*01e0*/  ULEA UR8, UR8, UR4, 0x18 ;  /* 0x0000000408087291 */ /* 0x001fe4000f8ec03f */
[----:B------:R-:W-:-:S04]  /*01f0*/  UIADD3 UR4, -UR5, 0x100000, URZ ;  /* 0x0010000005047890 */ /* 0x000fc8000fffe13f */
[----:B------:R-:W-:Y:S02]  /*0200*/  USHF.L.U32 UR5, UR4, 0xb, URZ ;  /* 0x0000000b04057899 */ /* 0x000fe4000800063f */
[----:B------:R-:W-:Y:S01]  /*0210*/  USHF.L.U32 UR4, UR4, 0x1, URZ ;  /* 0x0000000104047899 */ /* 0x000fe2000800063f */
[----:B------:R-:W0:Y:S11]  /*0220*/  FENCE.VIEW.ASYNC.S ;  /* 0x00000000000073c6 */ /* 0x000e360000000000 */
[----:B0-----:R0:W1:Y:S01]  /*0230*/  SYNCS.EXCH.64 URZ, [UR8], UR4 ;  /* 0x00000004083f75b2 */ /* 0x0010620008000100 */
[----:B------:R0:W2:Y:S01]  /*0240*/  SYNCS.EXCH.64 URZ, [UR8+0x18], UR6 ;  /* 0x00001806083f75b2 */ /* 0x0000a20008000100 */
[----:B------:R0:W3:Y:S01]  /*0250*/  SYNCS.EXCH.64 URZ, [UR8+0x8], UR4 ;  /* 0x00000804083f75b2 */ /* 0x0000e20008000100 */
[----:B------:R0:W4:Y:S01]  /*0260*/  SYNCS.EXCH.64 URZ, [UR8+0x20], UR6 ;  /* 0x00002006083f75b2 */ /* 0x0001220008000100 */
[----:B------:R0:W0:Y:S01]  /*0270*/  SYNCS.EXCH.64 URZ, [UR8+0x10], UR4 ;  /* 0x00001004083f75b2 */ /* 0x0000220008000100 */
[----:B------:R0:W0:Y:S01]  /*0280*/  SYNCS.EXCH.64 URZ, [UR8+0x28], UR6 ;  /* 0x00002806083f75b2 */ /* 0x0000220008000100 */
[----:B------:R-:W-:Y:S01]  /*0290*/  NOP ;  /* 0x0000000000007918 */ /* 0x000fe20000000000 */
.L_x_2:
[----:B------:R-:W-:Y:S01]  /*02a0*/  SHF.R.S32.HI R7, RZ, 0x1f, R18 ;  /* 0x0000001fff077819 */ /* 0x000fe20000011412 */
[----:B------:R-:W5:Y:S01]  /*02b0*/  SHFL.IDX PT, R0, R0, RZ, 0x1f ;  /* 0x00001fff00007589 */ /* 0x000f6200000e0000 */
[----:B0-----:R-:W0:Y:S01]  /*02c0*/  S2UR UR8, SR_CTAID.X ;  /* 0x00000000000879c3 */ /* 0x001e220000002500 */
[----:B------:R-:W-:Y:S02]  /*02d0*/  ELECT P0, URZ, PT ;  /* 0x00000000003f782f */ /* 0x000fe40003800000 */
[----:B------:R-:W-:Y:S01]  /*02e0*/  LEA.HI R7, R7, R18, RZ, 0x7 ;  /* 0x0000001207077211 */ /* 0x000fe200078f38ff */
[----:B------:R-:W1:Y:S01]  /*02f0*/  S2R R4, SR_CTAID.Y ;  /* 0x0000000000047919 */ /* 0x000e620000002600 */
[----:B------:R-:W-:Y:S01]  /*0300*/  ULDC UR4, c[0x0][0x154] ;  /* 0x0000550000047ab9 */ /* 0x000fe20000000800 */
[----:B------:R-:W-:Y:S01]  /*0310*/  NOP ;  /* 0x0000000000007918 */ /* 0x000fe20000000000 */
[----:B------:R-:W-:Y:S01]  /*0320*/  LOP3.LUT R7, R7, 0xffffff80, RZ, 0xc0, !PT ;  /* 0xffffff8007077812 */ /* 0x000fe200078ec0ff */
[----:B------:R-:W-:Y:S01]  /*0330*/  NOP ;  /* 0x0000000000007918 */ /* 0x000fe20000000000 */
[----:B------:R-:W2:Y:S03]  /*0340*/  LDC R12, c[0x0][0x140] ;  /* 0x00005000ff0c7b82 */ /* 0x000ea60000000800 */
[----:B------:R-:W-:-:S05]  /*0350*/  IMAD.IADD R7, R18, 0x1, -R7 ;  /* 0x0000000112077824 */ /* 0x000fca00078e0a07 */
[----:B------:R-:W-:Y:S02]  /*0360*/  SHF.R.S32.HI R6, RZ, 0x1f, R7 ;  /* 0x0000001fff067819 */ /* 0x000fe40000011407 */
[----:B------:R-:W-:Y:S02]  /*0370*/  LOP3.LUT P2, RZ, R7, 0x7, RZ, 0xc0, !PT ;  /* 0x0000000707ff7812 */ /* 0x000fe4000784c0ff */
[----:B------:R-:W-:Y:S02]  /*0380*/  LEA.HI R6, R6, R7, RZ, 0x3 ;  /* 0x0000000706067211 */ /* 0x000fe400078f18ff */
[----:B-----5:R-:W-:Y:S02]  /*0390*/  ISETP.NE.OR P0, PT, R0, RZ, !P0 ;  /* 0x000000ff0000720c */ /* 0x020fe40004705670 */
[--C-:B------:R-:W-:Y:S02]  /*03a0*/  SHF.R.S32.HI R0, RZ, 0x3, R6.reuse ;  /* 0x00000003ff007819 */ /* 0x100fe40000011406 */
[----:B------:R-:W-:-:S02]  /*03b0*/  SHF.R.S32.HI R9, RZ, 0x1f, R6 ;  /* 0x0000001fff097819 */ /* 0x000fc40000011406 */
[----:B------:R-:W-:Y:S02]  /*03c0*/  SHF.R.S32.HI R6, RZ, 0x1f, R3 ;  /* 0x0000001fff067819 */ /* 0x000fe40000011403 */
[----:B------:R-:W-:Y:S02]  /*03d0*/  LEA.HI R9, R9, R0, RZ, 0x2 ;  /* 0x0000000009097211 */ /* 0x000fe400078f10ff */
[----:B------:R-:W-:Y:S02]  /*03e0*/  LEA.HI R6, R6, R3, RZ, 0x2 ;  /* 0x0000000306067211 */ /* 0x000fe400078f10ff */
[----:B-1----:R-:W-:Y:S01]  /*03f0*/  I2FP.F32.U32 R8, R4 ;  /* 0x0000000400087245 */ /* 0x002fe20000201000 */
[----:B------:R-:W-:Y:S01]  /*0400*/  VOTEU.ALL UP0, P0 ;  /* 0x00000000003f7886 */ /* 0x000fe20000000000 */
[----:B------:R-:W-:Y:S01]  /*0410*/  LOP3.LUT R6, R6, 0x3ffffffc, RZ, 0xc0, !PT ;  /* 0x3ffffffc06067812 */ /* 0x000fe200078ec0ff */
[----:B------:R-:W-:Y:S01]  /*0420*/  VOTEU.ALL UP1, P0 ;  /* 0x00000000003f7886 */ /* 0x000fe20000020000 */
[----:B------:R-:W-:Y:S01]  /*0430*/  LOP3.LUT R9, R9, 0xfffffffc, RZ, 0xc0, !PT ;  /* 0xfffffffc09097812 */ /* 0x000fe200078ec0ff */
[----:B------:R-:W-:Y:S01]  /*0440*/  FMUL R10, R8, UR4 ;  /* 0x00000004080a7c20 */ /* 0x000fe20008400000 */
[----:B------:R-:W1:Y:S01]  /*0450*/  @!UP0 S2UR UR7, SR_CgaCtaId ;  /* 0x00000000000789c3 */ /* 0x000e620000008800 */
[----:B------:R-:W-:Y:S01]  /*0460*/  IMAD.IADD R11, R3, 0x1, -R6 ;  /* 0x00000001030b7824 */ /* 0x000fe200078e0a06 */
[----:B0-----:R-:W-:Y:S01]  /*0470*/  I2FP.F32.U32 R6, UR8 ;  /* 0x0000000800067c45 */ /* 0x001fe20008201000 */
[----:B------:R-:W-:Y:S01]  /*0480*/  IMAD.IADD R0, R0, 0x1, -R9 ;  /* 0x0000000100007824 */ /* 0x000fe200078e0a09 */
[----:B------:R-:W-:Y:S01]  /*0490*/  ULDC UR4, c[0x0][0x150] ;  /* 0x0000540000047ab9 */ /* 0x000fe20000000800 */
[----:B------:R-:W0:Y:S01]  /*04a0*/  F2I.U32.TRUNC.NTZ R10, R10 ;  /* 0x0000000a000a7305 */ /* 0x000e22000020f000 */
[----:B------:R-:W-:Y:S01]  /*04b0*/  SHF.R.S32.HI R3, RZ, 0x1f, R2 ;  /* 0x0000001fff037819 */ /* 0x000fe20000011402 */
[----:B------:R-:W-:Y:S01]  /*04c0*/  FMUL R6, R6, UR4 ;  /* 0x0000000406067c20 */ /* 0x000fe20008400000 */
[----:B------:R-:W5:Y:S01]  /*04d0*/  LDC R9, c[0x0][0x148] ;  /* 0x00005200ff097b82 */ /* 0x000f620000000800 */
[----:B------:R-:W-:Y:S01]  /*04e0*/  IMAD R11, R11, 0x4, R0 ;  /* 0x000000040b0b7824 */ /* 0x000fe200078e0200 */
[----:B------:R-:W-:Y:S01]  /*04f0*/  LEA.HI R3, R3, R2, RZ, 0x2 ;  /* 0x0000000203037211 */ /* 0x000fe200078f10ff */
[----:B------:R-:W-:Y:S01]  /*0500*/  UMOV UR4, 0x20 ;  /* 0x0000002000047882 */ /* 0x000fe20000000000 */
[----:B------:R-:W-:Y:S01]  /*0510*/  @!UP0 UMOV UR6, 0x400 ;  /* 0x0000040000068882 */ /* 0x000fe20000000000 */
[----:B------:R-:W3:Y:S01]  /*0520*/  F2I.U32.TRUNC.NTZ R6, R6 ;  /* 0x0000000600067305 */ /* 0x000ee2000020f000 */
[----:B------:R-:W-:Y:S01]  /*0530*/  LOP3.LUT R3, R3, 0xfffffffc, RZ, 0xc0, !PT ;  /* 0xfffffffc03037812 */ /* 0x000fe200078ec0ff */
[----:B------:R-:W-:Y:S01]  /*0540*/  IMAD.SHL.U32 R22, R11, 0x4, RZ ;  /* 0x000000040b167824 */ /* 0x000fe200078e00ff */
[----:B------:R-:W4:Y:S01]  /*0550*/  LDC R8, c[0x0][0x144] ;  /* 0x00005100ff087b82 */ /* 0x000f220000000800 */
[----:B------:R-:W-:-:S04]  /*0560*/  @!UP0 UIADD3 UR4, -UR4, 0x100000, URZ ;  /* 0x0010000004048890 */ /* 0x000fc8000fffe13f */
[----:B------:R-:W-:Y:S02]  /*0570*/  @!UP0 USHF.L.U32 UR5, UR4, 0xb, URZ ;  /* 0x0000000b04058899 */ /* 0x000fe4000800063f */
[----:B------:R-:W-:Y:S01]  /*0580*/  @!UP0 USHF.L.U32 UR4, UR4, 0x1, URZ ;  /* 0x0000000104048899 */ /* 0x000fe2000800063f */
[----:B--2---:R-:W-:Y:S01]  /*0590*/  ISETP.EQ.U32.AND P3, PT, R12, 0x1, PT ;  /* 0x000000010c00780c */ /* 0x004fe20003f62070 */
[----:B------:R-:W-:Y:S01]  /*05a0*/  IMAD.IADD R0, R2, 0x1, -R3 ;  /* 0x0000000102007824 */ /* 0x000fe200078e0a03 */
[----:B------:R-:W-:Y:S01]  /*05b0*/  LOP3.LUT R22, R11, 0xc, R22, 0x78, !PT ;  /* 0x0000000c0b167812 */ /* 0x000fe200078e7816 */
[----:B0-----:R-:W-:Y:S01]  /*05c0*/  IMAD.MOV R14, RZ, RZ, -R10 ;  /* 0x000000ffff0e7224 */ /* 0x001fe200078e0a0a */
[----:B-1----:R-:W-:Y:S02]  /*05d0*/  @!UP0 ULEA UR6, UR7, UR6, 0x18 ;  /* 0x0000000607068291 */ /* 0x002fe4000f8ec03f */
[----:B------:R-:W-:Y:S01]  /*05e0*/  ISETP.NE.AND P1, PT, R0, 0x3, PT ;  /* 0x000000030000780c */ /* 0x000fe20003f25270 */
[----:B------:R-:W-:Y:S01]  /*05f0*/  VOTEU.ALL UP0, P0 ;  /* 0x00000000003f7886 */ /* 0x000fe20000000000 */
[----:B------:R-:W-:Y:S01]  /*0600*/  ISETP.LT.U32.AND P0, PT, R22, 0x2, !P2 ;  /* 0x000000021600780c */ /* 0x000fe20005701070 */
[----:B---3--:R-:W-:Y:S01]  /*0610*/  IMAD.MOV R3, RZ, RZ, -R6 ;  /* 0x000000ffff037224 */ /* 0x008fe200078e0a06 */
[----:B------:R-:W-:-:S02]  /*0620*/  ISETP.EQ.OR P1, PT, R0, RZ, !P1 ;  /* 0x000000ff0000720c */ /* 0x000fc40004f22670 */
[----:B------:R-:W-:Y:S01]  /*0630*/  ISETP.NE.AND P2, PT, R5, RZ, PT ;  /* 0x000000ff0500720c */ /* 0x000fe20003f45270 */
[----:B-----5:R-:W-:Y:S01]  /*0640*/  IMAD R7, R9, R14, R4 ;  /* 0x0000000e09077224 */ /* 0x020fe200078e0204 */
[----:B------:R-:W-:Y:S01]  /*0650*/  ISETP.EQ.AND P1, PT, R5, RZ, P1 ;  /* 0x000000ff0500720c */ /* 0x000fe20000f22270 */
[----:B------:R-:W0:Y:S02]  /*0660*/  FENCE.VIEW.ASYNC.S ;  /* 0x00000000000073c6 */ /* 0x000e240000000000 */
[----:B0-----:R0:W1:Y:S01]  /*0670*/  @!UP0 SYNCS.EXCH.64 URZ, [UR6+0x40], UR4 ;  /* 0x00004004063f85b2 */ /* 0x0010620008000100 */
[----:B------:R-:W-:Y:S02]  /*0680*/  ISETP.NE.AND P4, PT, R7, R22, PT ;  /* 0x000000160700720c */ /* 0x000fe40003f85270 */
[----:B------:R-:W-:Y:S01]  /*0690*/  SEL R19, RZ, 0x1, !P1 ;  /* 0x00000001ff137807 */ /* 0x000fe20004800000 */
[----:B----4-:R-:W-:Y:S02]  /*06a0*/  IMAD R3, R8, R3, UR8 ;  /* 0x0000000808037e24 */ /* 0x010fe4000f8e0203 */
[----:B------:R-:W-:-:S03]  /*06b0*/  VIADD R8, R5, 0xffffffff ;  /* 0xffffffff05087836 */ /* 0x000fc60000000000 */
[----:B------:R-:W-:Y:S02]  /*06c0*/  ISETP.EQ.OR P4, PT, R3, RZ, !P4 ;  /* 0x000000ff0300720c */ /* 0x000fe40006782670 */
[----:B------:R-:W-:Y:S02]  /*06d0*/  ISETP.GE.U32.AND P5, PT, R8, 0x2, PT ;  /* 0x000000020800780c */ /* 0x000fe40003fa6070 */
[----:B------:R-:W-:Y:S02]  /*06e0*/  PLOP3.LUT P0, PT, P0, P4, PT, 0x80, 0x0 ;  /* 0x000000000000781c */ /* 0x000fe40000709070 */
[----:B------:R-:W-:Y:S01]  /*06f0*/  SEL R19, R19, 0x2, P5 ;  /* 0x0000000213137807 */ /* 0x000fe20002800000 */
[----:B------:R0:W2:Y:S01]  /*0700*/  @!UP1 SYNCS.EXCH.64 URZ, [UR6+0x48], UR4 ;  /* 0x00004804063f95b2 */ /* 0x0000a20008000100 */
[----:B------:R-:W-:Y:S01]  /*0710*/  P2R R91, PR, RZ, 0x1 ;  /* 0x00000001ff5b7803 */ /* 0x000fe20000000000 */
[----:B------:R-:W-:Y:S01]  /*0720*/  NOP ;  /* 0x0000000000007918 */ /* 0x000fe20000000000 */
[----:B------:R-:W-:Y:S07]  /*0730*/  @!P3 BRA `(.L_x_3) ;  /* 0x000000000008b947 */ /* 0x000fee0003800000 */
[----:B-12---:R-:W-:Y:S01]  /*0740*/  UCGABAR_ARV ;  /* 0x00000000000079c7 */ /* 0x006fe20008000000 */
[----:B------:R-:W-:Y:S05]  /*0750*/  BRA `(.L_x_4) ;  /* 0x0000000000047947 */ /* 0x000fea0003800000 */
.L_x_3:
[----:B-12---:R-:W-:Y:S01]  /*0760*/  NOP ;  /* 0x0000000000007918 */ /* 0x006fe20000000000 */
.L_x_4:
[----:B------:R-:W1:Y:S01]  /*0770*/  LDC R2, c[0x0][0x65c] ;  /* 0x00019700ff027b82 */ /* 0x000e620000000800 */
[----:B------:R-:W-:Y:S02]  /*0780*/  IMAD.U32 R6, RZ, RZ, UR8 ;  /* 0x00000008ff067e24 */ /* 0x000fe4000f8e00ff */
[----:B------:R-:W-:Y:S01]  /*0790*/  IMAD.MOV.U32 R7, RZ, RZ, RZ ;  /* 0x000000ffff077224 */ /* 0x000fe200078e00ff */
[----:B-1----:R-:W-:-:S04]  /*07a0*/  ISETP.NE.AND P1, PT, R2, 0x1, PT ;  /* 0x000000010200780c */ /* 0x002fc80003f25270 */
[----:B------:R-:W-:-:S09]  /*07b0*/  P2R R5, PR, RZ, 0x2 ;  /* 0x00000002ff057803 */ /* 0x000fd20000000000 */
[----:B------:R-:W1:Y:S01]  /*07c0*/  @P1 LDC R17, c[0x0][0x10] ;  /* 0x00000400ff111b82 */ /* 0x000e620000000800 */
[----:B------:R-:W-:Y:S02]  /*07d0*/  @P1 IMAD.MOV.U32 R5, RZ, RZ, RZ ;  /* 0x000000ffff051224 */ /* 0x000fe400078e00ff */
[----:B------:R-:W-:-:S05]  /*07e0*/  @P1 IMAD.MOV.U32 R13, RZ, RZ, RZ ;  /* 0x000000ffff0d1224 */ /* 0x000fca00078e00ff */
[----:B------:R-:W2:Y:S01]  /*07f0*/  @!P1 LDC R11, c[0x0][0xc] ;  /* 0x00000300ff0b9b82 */ /* 0x000ea20000000800 */
[----:B-1----:R-:W-:-:S04]  /*0800*/  @P1 IMAD.WIDE.U32 R16, R17, UR8, R4 ;  /* 0x0000000811101c25 */ /* 0x002fc8000f8e0004 */
[----:B------:R-:W-:Y:S02]  /*0810*/  @P1 IMAD.IADD R17, R17, 0x1, R13 ;  /* 0x0000000111111824 */ /* 0x000fe400078e020d */
[----:B--2---:R-:W-:-:S04]  /*0820*/  @!P1 IMAD.WIDE.U32 R6, R4, R11, R6 ;  /* 0x0000000b04069225 */ /* 0x004fc800078e0006 */
[----:B------:R-:W-:Y:S02]  /*0830*/  @!P1 IMAD.MOV.U32 R16, RZ, RZ, R6 ;  /* 0x000000ffff109224 */ /* 0x000fe400078e0006 */
[----:B------:R-:W-:Y:S01]  /*0840*/  @!P1 IMAD.MOV.U32 R17, RZ, RZ, R7 ;  /* 0x000000ffff119224 */ /* 0x000fe200078e0007 */
[----:B------:R-:W-:Y:S06]  /*0850*/  @!P3 BRA `(.L_x_5) ;  /* 0x00000000000cb947 */ /* 0x000fec0003800000 */
[----:B------:R-:W-:Y:S01]  /*0860*/  UCGABAR_WAIT ;  /* 0x0000000000007dc7 */ /* 0x000fe20008000000 */
[----:B------:R-:W-:Y:S01]  /*0870*/  CCTL.IVALL ;  /* 0x00000000ff00798f */ /* 0x000fe20002000000 */
[----:B------:R-:W-:Y:S05]  /*0880*/  BRA `(.L_x_6) ;  /* 0x0000000000047947 */ /* 0x000fea0003800000 */
.L_x_5:
[----:B------:R-:W-:Y:S06]  /*0890*/  BAR.SYNC.DEFER_BLOCKING 0x0 ;  /* 0x0000000000007b1d */ /* 0x000fec0000010000 */
.L_x_6:
[----:B------:R-:W-:Y:S05]  /*08a0*/  @!P2 BRA `(.L_x_7) ;  /* 0x0000004c0098a947 */ /* 0x000fea0003800000 */
[----:B------:R-:W-:-:S13]  /*08b0*/  ISETP.GT.U32.AND P0, PT, R8, 0x1, PT ;  /* 0x000000010800780c */ /* 0x000fda0003f04070 */
[----:B0-----:R-:W-:Y:S05]  /*08c0*/  @P0 EXIT ;  /* 0x000000000000094d */ /* 0x001fea0003800000 */
[----:B------:R-:W-:Y:S01]  /*08d0*/  ULDC.64 UR4, c[0x0][0x650] ;  /* 0x0001940000047ab9 */ /* 0x000fe20000000a00 */
[----:B------:R-:W-:Y:S01]  /*08e0*/  PRMT R0, RZ, 0x7610, R0 ;  /* 0x00007610ff007816 */ /* 0x000fe20000000000 */
[----:B------:R-:W-:Y:S01]  /*08f0*/  IMAD.MOV.U32 R92, RZ, RZ, -0x1 ;  /* 0xffffffffff5c7424 */ /* 0x000fe200078e00ff */
[----:B------:R-:W-:Y:S01]  /*0900*/  ISETP.GE.U32.AND P0, PT, R16, UR4, PT ;  /* 0x0000000410007c0c */ /* 0x000fe2000bf06070 */
[----:B------:R-:W-:Y:S02]  /*0910*/  IMAD.MOV.U32 R93, RZ, RZ, -0x1 ;  /* 0xffffffffff5d7424 */ /* 0x000fe400078e00ff */
[----:B------:R-:W-:Y:S01]  /*0920*/  IMAD.MOV.U32 R90, RZ, RZ, -0x1 ;  /* 0xffffffffff5a7424 */ /* 0x000fe200078e00ff */
[----:B------:R-:W-:-:S13]  /*0930*/  ISETP.GE.U32.AND.EX P0, PT, R17, UR5, PT, P0 ;  /* 0x0000000511007c0c */ /* 0x000fda000bf06100 */
[----:B------:R-:W-:Y:S05]  /*0940*/  @P0 BRA `(.L_x_8) ;  /* 0x0000000400280947 */ /* 0x000fea0003800000 */
[----:B------:R-:W0:Y:S01]  /*0950*/  LDC.64 R20, c[0x0][0x628] ;  /* 0x00018a00ff147b82 */ /* 0x000e220000000a00 */
[----:B------:R-:W-:Y:S02]  /*0960*/  IMAD.MOV.U32 R6, RZ, RZ, R16 ;  /* 0x000000ffff067224 */ /* 0x000fe400078e0010 */
[----:B------:R-:W-:-:S05]  /*0970*/  IMAD.MOV.U32 R7, RZ, RZ, R17 ;  /* 0x000000ffff077224 */ /* 0x000fca00078e0011 */
[----:B------:R-:W1:Y:S08]  /*0980*/  LDC R0, c[0x0][0x630] ;  /* 0x00018c00ff007b82 */ /* 0x000e700000000800 */
[----:B------:R-:W2:Y:S01]  /*0990*/  LDC.64 R24, c[0x0][0x620] ;  /* 0x00018800ff187b82 */ /* 0x000ea20000000a00 */
[----:B0-----:R-:W-:-:S04]  /*09a0*/  ISETP.NE.U32.AND P0, PT, R20, RZ, PT ;  /* 0x000000ff1400720c */ /* 0x001fc80003f05070 */
[----:B------:R-:W-:-:S13]  /*09b0*/  ISETP.NE.AND.EX P0, PT, R21, RZ, PT, P0 ;  /* 0x000000ff1500720c */ /* 0x000fda0003f05300 */
[----:B-12---:R-:W-:Y:S05]  /*09c0*/  @!P0 BRA `(.L_x_9) ;  /* 0x0000000000288947 */ /* 0x006fea0003800000 */
[----:B------:R-:W0:Y:S02]  /*09d0*/  LDC R13, c[0x0][0x634] ;  /* 0x00018d00ff0d7b82 */ /* 0x000e240000000800 */
[----:B0-----:R-:W-:-:S05]  /*09e0*/  IADD3 R13, P0, R16, R13, RZ ;  /* 0x0000000d100d7210 */ /* 0x001fca0007f1e0ff */
[----:B------:R-:W-:-:S04]  /*09f0*/  IMAD.X R15, RZ, RZ, R17, P0 ;  /* 0x000000ffff0f7224 */ /* 0x000fc800000e0611 */
[----:B------:R-:W-:-:S04]  /*0a00*/  IMAD.WIDE.U32 R6, R15, R20, RZ ;  /* 0x000000140f067225 */ /* 0x000fc800078e00ff */
[----:B------:R-:W-:-:S04]  /*0a10*/  IMAD.WIDE.U32 R10, P0, R13, R21, R6 ;  /* 0x000000150d0a7225 */ /* 0x000fc80007800006 */
[----:B------:R-:W-:-:S04]  /*0a20*/  IMAD.WIDE.U32 R6, R13, R20, RZ ;  /* 0x000000140d067225 */ /* 0x000fc800078e00ff */
[----:B------:R-:W-:Y:S01]  /*0a30*/  IMAD.X R13, RZ, RZ, RZ, P0 ;  /* 0x000000ffff0d7224 */ /* 0x000fe200000e06ff */
[----:B------:R-:W-:Y:S01]  /*0a40*/  IADD3 RZ, P0, R7, R10, RZ ;  /* 0x0000000a07ff7210 */ /* 0x000fe20007f1e0ff */
[----:B------:R-:W-:-:S04]  /*0a50*/  IMAD.MOV.U32 R12, RZ, RZ, R11 ;  /* 0x000000ffff0c7224 */ /* 0x000fc800078e000b */
[----:B------:R-:W-:-:S08]  /*0a60*/  IMAD.WIDE.U32.X R6, R15, R21, R12, P0 ;  /* 0x000000150f067225 */ /* 0x000fd000000e040c */
.L_x_9:
[----:B------:R-:W0:Y:S01]  /*0a70*/  LDC.64 R20, c[0x0][0x640] ;  /* 0x00019000ff147b82 */ /* 0x000e220000000a00 */
[--C-:B------:R-:W-:Y:S01]  /*0a80*/  SHF.R.U64 R90, R6, R0, R7.reuse ;  /* 0x00000000065a7219 */ /* 0x100fe20000001207 */
[----:B------:R-:W-:Y:S01]  /*0a90*/  IMAD R28, R9, R14, R4 ;  /* 0x0000000e091c7224 */ /* 0x000fe200078e0204 */
[----:B------:R-:W-:Y:S02]  /*0aa0*/  SHF.R.U32.HI R0, RZ, R0, R7 ;  /* 0x00000000ff007219 */ /* 0x000fe40000011607 */
[----:B------:R-:W-:-:S03]  /*0ab0*/  IADD3 R5, P0, RZ, -R90, RZ ;  /* 0x8000005aff057210 */ /* 0x000fc60007f1e0ff */
[----:B------:R-:W1:Y:S02]  /*0ac0*/  LDC R8, c[0x0][0x618] ;  /* 0x00018600ff087b82 */ /* 0x000e640000000800 */
[----:B------:R-:W-:-:S04]  /*0ad0*/  IMAD.X R7, RZ, RZ, ~R0, P0 ;  /* 0x000000ffff077224 */ /* 0x000fc800000e0e00 */
[-C--:B------:R-:W-:Y:S02]  /*0ae0*/  IMAD R0, R7, R24.reuse, RZ ;  /* 0x0000001807007224 */ /* 0x080fe400078e02ff */
[----:B------:R-:W2:Y:S01]  /*0af0*/  LDC R11, c[0x0][0x608] ;  /* 0x00018200ff0b7b82 */ /* 0x000ea20000000800 */
[----:B------:R-:W-:-:S04]  /*0b00*/  IMAD.WIDE.U32 R6, R5, R24, R16 ;  /* 0x0000001805067225 */ /* 0x000fc800078e0010 */
[----:B------:R-:W-:Y:S02]  /*0b10*/  IMAD R5, R5, R25, R0 ;  /* 0x0000001905057224 */ /* 0x000fe400078e0200 */
[----:B------:R-:W-:Y:S01]  /*0b20*/  IMAD.MOV.U32 R25, RZ, RZ, 0x1 ;  /* 0x00000001ff197424 */ /* 0x000fe200078e00ff */
[----:B------:R-:W3:Y:S01]  /*0b30*/  LDC R12, c[0x0][0x658] ;  /* 0x00019600ff0c7b82 */ /* 0x000ee20000000800 */
[----:B0-----:R-:W-:Y:S01]  /*0b40*/  ISETP.NE.U32.AND P0, PT, R20, RZ, PT ;  /* 0x000000ff1400720c */ /* 0x001fe20003f05070 */
[----:B------:R-:W-:Y:S02]  /*0b50*/  IMAD.IADD R5, R7, 0x1, R5 ;  /* 0x0000000107057824 */ /* 0x000fe400078e0205 */
[----:B------:R-:W-:Y:S01]  /*0b60*/  IMAD.MOV.U32 R7, RZ, RZ, -0x1 ;  /* 0xffffffffff077424 */ /* 0x000fe200078e00ff */
[----:B------:R-:W-:-:S03]  /*0b70*/  ISETP.NE.AND.EX P0, PT, R21, RZ, PT, P0 ;  /* 0x000000ff1500720c */ /* 0x000fc60003f05300 */
[----:B------:R-:W0:Y:S01]  /*0b80*/  LDC R15, c[0x0][0x600] ;  /* 0x00018000ff0f7b82 */ /* 0x000e220000000800 */
[-CC-:B-1----:R-:W-:Y:S02]  /*0b90*/  SHF.R.U64 R13, R6, R8.reuse, R5.reuse ;  /* 0x00000008060d7219 */ /* 0x182fe40000001205 */
[----:B------:R-:W-:-:S05]  /*0ba0*/  SHF.R.U32.HI R0, RZ, R8, R5 ;  /* 0x00000008ff007219 */ /* 0x000fca0000011605 */
[----:B------:R-:W1:Y:S01]  /*0bb0*/  LDC R23, c[0x0][0x648] ;  /* 0x00019200ff177b82 */ /* 0x000e620000000800 */
[-CC-:B--2---:R-:W-:Y:S02]  /*0bc0*/  SHF.R.U64 R27, R13, R11.reuse, R0.reuse ;  /* 0x0000000b0d1b7219 */ /* 0x184fe40000001200 */
[----:B------:R-:W-:-:S05]  /*0bd0*/  SHF.R.U32.HI R5, RZ, R11, R0 ;  /* 0x0000000bff057219 */ /* 0x000fca0000011600 */
[----:B------:R-:W2:Y:S01]  /*0be0*/  LDC R24, c[0x0][0x638] ;  /* 0x00018e00ff187b82 */ /* 0x000ea20000000800 */
[-CC-:B---3--:R-:W-:Y:S02]  /*0bf0*/  SHF.R.U64 R14, R27, R12.reuse, R5.reuse ;  /* 0x0000000c1b0e7219 */ /* 0x188fe40000001205 */
[-C--:B------:R-:W-:Y:S02]  /*0c00*/  SHF.L.U32 R0, R7, R12.reuse, RZ ;  /* 0x0000000c07007219 */ /* 0x080fe400000006ff */
[----:B------:R-:W-:Y:S01]  /*0c10*/  SHF.R.U32.HI R5, RZ, R12, R5 ;  /* 0x0000000cff057219 */ /* 0x000fe20000011605 */
[----:B------:R-:W-:Y:S01]  /*0c20*/  IMAD.MOV.U32 R4, RZ, RZ, R14 ;  /* 0x000000ffff047224 */ /* 0x000fe200078e000e */
[----:B------:R-:W-:Y:S01]  /*0c30*/  LOP3.LUT R10, RZ, R0, RZ, 0x33, !PT ;  /* 0x00000000ff0a7212 */ /* 0x000fe200078e33ff */
[----:B------:R-:W3:Y:S01]  /*0c40*/  LDC R26, c[0x0][0x610] ;  /* 0x00018400ff1a7b82 */ /* 0x000ee20000000800 */
[----:B------:R-:W-:Y:S05]  /*0c50*/  @!P0 BRA `(.L_x_10) ;  /* 0x0000000000288947 */ /* 0x000fea0003800000 */
[----:B------:R-:W4:Y:S02]  /*0c60*/  LDC R9, c[0x0][0x64c] ;  /* 0x00019300ff097b82 */ /* 0x000f240000000800 */
[----:B----4-:R-:W-:-:S05]  /*0c70*/  IADD3 R9, P0, R14, R9, RZ ;  /* 0x000000090e097210 */ /* 0x010fca0007f1e0ff */
        /* <DEDUP_REMOVED lines=8> */
.L_x_10:
[----:B-1----:R-:W-:Y:S01]  /*0d00*/  SHF.R.U64 R4, R4, R23, R5 ;  /* 0x0000001704047219 */ /* 0x002fe20000001205 */
[----:B0-----:R-:W-:Y:S01]  /*0d10*/  VIADD R6, R15, 0xffffffff ;  /* 0xffffffff0f067836 */ /* 0x001fe20000000000 */
[----:B------:R-:W-:Y:S02]  /*0d20*/  SHF.L.U32 R0, R25, R12, RZ ;  /* 0x0000000c19007219 */ /* 0x000fe400000006ff */
[----:B------:R-:W-:Y:S01]  /*0d30*/  LOP3.LUT R5, R27, R10, RZ, 0xc0, !PT ;  /* 0x0000000a1b057212 */ /* 0x000fe200078ec0ff */
[----:B------:R-:W-:Y:S01]  /*0d40*/  IMAD.MOV R7, RZ, RZ, -R4 ;  /* 0x000000ffff077224 */ /* 0x000fe200078e0a04 */
[----:B------:R-:W-:Y:S02]  /*0d50*/  SEL R3, R3, R28, !P1 ;  /* 0x0000001c03037207 */ /* 0x000fe40004800000 */
[----:B------:R-:W-:Y:S01]  /*0d60*/  LOP3.LUT R6, R13, R6, RZ, 0xc0, !PT ;  /* 0x000000060d067212 */ /* 0x000fe200078ec0ff */
[----:B------:R-:W-:Y:S02]  /*0d70*/  IMAD R4, R0, R4, R5 ;  /* 0x0000000400047224 */ /* 0x000fe400078e0205 */
[----:B--2---:R-:W-:-:S02]  /*0d80*/  IMAD R0, R7, R24, R14 ;  /* 0x0000001807007224 */ /* 0x004fc400078e020e */
[----:B---3--:R-:W-:Y:S02]  /*0d90*/  IMAD R3, R4, R26, R3 ;  /* 0x0000001a04037224 */ /* 0x008fe400078e0203 */
[----:B------:R-:W-:Y:S02]  /*0da0*/  IMAD R92, R0, R15, R6 ;  /* 0x0000000f005c7224 */ /* 0x000fe400078e0206 */
[----:B------:R-:W-:-:S03]  /*0db0*/  IMAD.MOV.U32 R4, RZ, RZ, 0x1 ;  /* 0x00000001ff047424 */ /* 0x000fc600078e00ff */
[----:B------:R-:W-:Y:S02]  /*0dc0*/  SEL R93, R92, R3, !P1 ;  /* 0x000000035c5d7207 */ /* 0x000fe40004800000 */
[----:B------:R-:W-:Y:S02]  /*0dd0*/  PRMT R0, R4, 0x7610, R0 ;  /* 0x0000761004007816 */ /* 0x000fe40000000000 */
[----:B------:R-:W-:-:S07]  /*0de0*/  SEL R92, R3, R92, !P1 ;  /* 0x0000005c035c7207 */ /* 0x000fce0004800000 */
.L_x_8:
[----:B------:R-:W-:-:S08]  /*0df0*/  NOP ;  /* 0x0000000000007918 */ /* 0x000fd00000000000 */
[----:B------:R-:W0:Y:S02]  /*0e00*/  USETMAXREG.TRY_ALLOC.CTAPOOL UP0, 0xe8 ;  /* 0x000000e8000079c8 */ /* 0x000e240008000600 */
[----:B0-----:R-:W-:-:S13]  /*0e10*/  PLOP3.LUT P0, PT, PT, PT, UP0, 0x80, 0x0 ;  /* 0x000000000000781c */ /* 0x001fda0003f0f008 */
[----:B------:R-:W-:Y:S05]  /*0e20*/  @!P0 BRA `(.L_x_8) ;  /* 0xfffffffc00f08947 */ /* 0x000fea000383ffff */
[----:B------:R-:W-:Y:S01]  /*0e30*/  ULDC.64 UR4, c[0x0][0x598] ;  /* 0x0001660000047ab9 */ /* 0x000fe20000000a00 */
[----:B------:R-:W-:Y:S01]  /*0e40*/  ULDC.64 UR36, c[0x0][0x208] ;  /* 0x0000820000247ab9 */ /* 0x000fe20000000a00 */
[----:B------:R-:W-:-:S04]  /*0e50*/  ISETP.NE.U32.AND P0, PT, RZ, UR4, PT ;  /* 0x00000004ff007c0c */ /* 0x000fc8000bf05070 */
[----:B------:R-:W-:-:S13]  /*0e60*/  ISETP.NE.AND.EX P0, PT, RZ, UR5, PT, P0 ;  /* 0x00000005ff007c0c */ /* 0x000fda000bf05300 */
[----:B------:R-:W-:Y:S05]  /*0e70*/  @!P0 BRA `(.L_x_11) ;  /* 0x00000000001c8947 */ /* 0x000fea0003800000 */
[----:B------:R-:W0:Y:S02]  /*0e80*/  LDC.64 R4, c[0x0][0x598] ;  /* 0x00016600ff047b82 */ /* 0x000e240000000a00 */
[----:B0-----:R-:W2:Y:S02]  /*0e90*/  LDG.E.64 R4, desc[UR36][R4.64] ;  /* 0x0000002404047981 */ /* 0x001ea4000c1e1b00 */
[----:B--2---:R-:W-:-:S04]  /*0ea0*/  ISETP.NE.U32.AND P0, PT, R4, RZ, PT ;  /* 0x000000ff0400720c */ /* 0x004fc80003f05070 */
[----:B------:R-:W-:-:S13]  /*0eb0*/  ISETP.NE.AND.EX P0, PT, R5, RZ, PT, P0 ;  /* 0x000000ff0500720c */ /* 0x000fda0003f05300 */
[----:B------:R-:W-:Y:S05]  /*0ec0*/  @!P0 BRA `(.L_x_11) ;  /* 0x0000000000088947 */ /* 0x000fea0003800000 */
[----:B------:R0:W5:Y:S01]  /*0ed0*/  LD.E R23, desc[UR36][R4.64] ;  /* 0x0000002404177980 */ /* 0x000162000c101900 */
[----:B------:R-:W-:Y:S05]  /*0ee0*/  BRA `(.L_x_12) ;  /* 0x0000000000247947 */ /* 0x000fea0003800000 */
.L_x_11:
[----:B------:R-:W-:Y:S02]  /*0ef0*/  ULDC.64 UR4, c[0x0][0x588] ;  /* 0x0001620000047ab9 */ /* 0x000fe40000000a00 */
[----:B------:R-:W-:-:S04]  /*0f00*/  ISETP.NE.U32.AND P0, PT, RZ, UR4, PT ;  /* 0x00000004ff007c0c */ /* 0x000fc8000bf05070 */
[----:B------:R-:W-:-:S13]  /*0f10*/  ISETP.NE.AND.EX P0, PT, RZ, UR5, PT, P0 ;  /* 0x00000005ff007c0c */ /* 0x000fda000bf05300 */
[----:B------:R-:W-:Y:S05]  /*0f20*/  @!P0 BRA `(.L_x_13) ;  /* 0x00000000000c8947 */ /* 0x000fea0003800000 */
[----:B------:R-:W0:Y:S02]  /*0f30*/  LDC.64 R4, c[0x0][0x588] ;  /* 0x00016200ff047b82 */ /* 0x000e240000000a00 */
[----:B0-----:R1:W5:Y:S01]  /*0f40*/  LDG.E R23, desc[UR36][R4.64] ;  /* 0x0000002404177981 */ /* 0x001362000c1e1900 */
[----:B------:R-:W-:Y:S05]  /*0f50*/  BRA `(.L_x_12) ;  /* 0x0000000000087947 */ /* 0x000fea0003800000 */
.L_x_13:
[----:B------:R-:W-:Y:S02]  /*0f60*/  ULDC UR4, c[0x0][0x580] ;  /* 0x0001600000047ab9 */ /* 0x000fe40000000800 */
[----:B------:R-:W-:-:S07]  /*0f70*/  IMAD.U32 R23, RZ, RZ, UR4 ;  /* 0x00000004ff177e24 */ /* 0x000fce000f8e00ff */
.L_x_12:
[----:B------:R-:W-:Y:S02]  /*0f80*/  ULDC.64 UR4, c[0x0][0x5a0] ;  /* 0x0001680000047ab9 */ /* 0x000fe40000000a00 */
[----:B------:R-:W-:-:S04]  /*0f90*/  ISETP.NE.U32.AND P0, PT, RZ, UR4, PT ;  /* 0x00000004ff007c0c */ /* 0x000fc8000bf05070 */
[----:B------:R-:W-:-:S13]  /*0fa0*/  ISETP.NE.AND.EX P0, PT, RZ, UR5, PT, P0 ;  /* 0x00000005ff007c0c */ /* 0x000fda000bf05300 */
[----:B------:R-:W-:Y:S05]  /*0fb0*/  @!P0 BRA `(.L_x_14) ;  /* 0x00000000001c8947 */ /* 0x000fea0003800000 */
[----:B01----:R-:W0:Y:S02]  /*0fc0*/  LDC.64 R4, c[0x0][0x5a0] ;  /* 0x00016800ff047b82 */ /* 0x003e240000000a00 */
[----:B0-----:R-:W2:Y:S02]  /*0fd0*/  LDG.E.64 R4, desc[UR36][R4.64] ;  /* 0x0000002404047981 */ /* 0x001ea4000c1e1b00 */
[----:B--2---:R-:W-:-:S04]  /*0fe0*/  ISETP.NE.U32.AND P0, PT, R4, RZ, PT ;  /* 0x000000ff0400720c */ /* 0x004fc80003f05070 */
[----:B------:R-:W-:-:S13]  /*0ff0*/  ISETP.NE.AND.EX P0, PT, R5, RZ, PT, P0 ;  /* 0x000000ff0500720c */ /* 0x000fda0003f05300 */
[----:B------:R-:W-:Y:S05]  /*1000*/  @!P0 BRA `(.L_x_14) ;  /* 0x0000000000088947 */ /* 0x000fea0003800000 */
[----:B------:R0:W5:Y:S01]  /*1010*/  LD.E R88, desc[UR36][R4.64] ;  /* 0x0000002404587980 */ /* 0x000162000c101900 */
[----:B------:R-:W-:Y:S05]  /*1020*/  BRA `(.L_x_15) ;  /* 0x0000000000247947 */ /* 0x000fea0003800000 */
.L_x_14:
[----:B------:R-:W-:Y:S02]  /*1030*/  ULDC.64 UR4, c[0x0][0x590] ;  /* 0x0001640000047ab9 */ /* 0x000fe40000000a00 */
[----:B------:R-:W-:-:S04]  /*1040*/  ISETP.NE.U32.AND P0, PT, RZ, UR4, PT ;  /* 0x00000004ff007c0c */ /* 0x000fc8000bf05070 */
[----:B------:R-:W-:-:S13]  /*1050*/  ISETP.NE.AND.EX P0, PT, RZ, UR5, PT, P0 ;  /* 0x00000005ff007c0c */ /* 0x000fda000bf05300 */
[----:B------:R-:W-:Y:S05]  /*1060*/  @!P0 BRA `(.L_x_16) ;  /* 0x00000000000c8947 */ /* 0x000fea0003800000 */
[----:B------:R-:W2:Y:S02]  /*1070*/  LDC.64 R88, c[0x0][0x590] ;  /* 0x00016400ff587b82 */ /* 0x000ea40000000a00 */
[----:B--2---:R2:W5:Y:S01]  /*1080*/  LDG.E R88, desc[UR36][R88.64] ;  /* 0x0000002458587981 */ /* 0x004562000c1e1900 */
[----:B------:R-:W-:Y:S05]  /*1090*/  BRA `(.L_x_15) ;  /* 0x0000000000087947 */ /* 0x000fea0003800000 */
.L_x_16:
[----:B------:R-:W-:Y:S02]  /*10a0*/  ULDC UR4, c[0x0][0x584] ;  /* 0x0001610000047ab9 */ /* 0x000fe40000000800 */
[----:B------:R-:W-:-:S07]  /*10b0*/  IMAD.U32 R88, RZ, RZ, UR4 ;  /* 0x00000004ff587e24 */ /* 0x000fce000f8e00ff */
.L_x_15:
[----:B------:R-:W-:-:S13]  /*10c0*/  LOP3.LUT P0, RZ, R0, 0xff, RZ, 0xc0, !PT ;  /* 0x000000ff00ff7812 */ /* 0x000fda000780c0ff */
[----:B------:R-:W-:Y:S05]  /*10d0*/  @!P0 EXIT ;  /* 0x000000000000894d */ /* 0x000fea0003800000 */
[----:B------:R-:W-:Y:S01]  /*10e0*/  ULDC UR4, c[0x0][0x28c] ;  /* 0x0000a30000047ab9 */ /* 0x000fe20000000800 */
[----:B------:R-:W-:Y:S01]  /*10f0*/  UMOV UR38, URZ ;  /* 0x0000003f00267c82 */ /* 0x000fe20008000000 */
[----:B------:R-:W-:Y:S01]  /*1100*/  UIADD3 UR4, UR4, 0x3f, URZ ;  /* 0x0000003f04047890 */ /* 0x000fe2000fffe03f */
[----:B------:R-:W-:-:S03]  /*1110*/  UMOV UR39, URZ ;  /* 0x0000003f00277c82 */ /* 0x000fc60008000000 */
[----:B------:R-:W-:-:S04]  /*1120*/  USHF.R.S32.HI UR5, URZ, 0x1f, UR4 ;  /* 0x0000001f3f057899 */ /* 0x000fc80008011404 */
[----:B------:R-:W-:-:S04]  /*1130*/  ULEA.HI UR5, UR5, UR4, URZ, 0x6 ;  /* 0x0000000405057291 */ /* 0x000fc8000f8f303f */
[----:B------:R-:W-:-:S12]  /*1140*/  USHF.R.S32.HI UR40, URZ, 0x6, UR5 ;  /* 0x000000063f287899 */ /* 0x000fd80008011405 */
.L_x_168:
[----:B------:R-:W-:Y:S01]  /*1150*/  LOP3.LUT R0, R18, 0x80, RZ, 0xc0, !PT ;  /* 0x0000008012007812 */ /* 0x000fe200078ec0ff */
[----:B------:R-:W3:Y:S01]  /*1160*/  S2UR UR7, SR_CgaCtaId ;  /* 0x00000000000779c3 */ /* 0x000ee20000008800 */
[----:B------:R-:W-:Y:S02]  /*1170*/  UMOV UR6, 0x400 ;  /* 0x0000040000067882 */ /* 0x000fe40000000000 */
[----:B------:R-:W-:-:S06]  /*1180*/  SHF.R.U32.HI R0, RZ, 0x7, R0 ;  /* 0x00000007ff007819 */ /* 0x000fcc0000011600 */
[----:B----4-:R-:W4:Y:S01]  /*1190*/  SHFL.IDX PT, R0, R0, RZ, 0x1f ;  /* 0x00001fff00007589 */ /* 0x010f2200000e0000 */
[----:B---3--:R-:W-:Y:S01]  /*11a0*/  ULEA UR6, UR7, UR6, 0x18 ;  /* 0x0000000607067291 */ /* 0x008fe2000f8ec03f */
[----:B----4-:R-:W-:-:S13]  /*11b0*/  R2UR UR4, R0 ;  /* 0x00000000000472ca */ /* 0x010fda00000e0000 */
[----:B------:R-:W-:-:S04]  /*11c0*/  ULEA.HI UR5, UR4, UR4, URZ, 0x1 ;  /* 0x0000000404057291 */ /* 0x000fc8000f8f083f */
[----:B------:R-:W-:-:S04]  /*11d0*/  ULOP3.LUT UR5, UR5, 0xffffe, URZ, 0xc0, !UPT ;  /* 0x000ffffe05057892 */ /* 0x000fc8000f8ec03f */
[----:B------:R-:W-:-:S03]  /*11e0*/  UIADD3 UR5, UR4, -UR5, URZ ;  /* 0x8000000504057290 */ /* 0x000fc6000fffe03f */
[----:B------:R-:W-:Y:S01]  /*11f0*/  ULDC UR4, c[0x0][0x28c] ;  /* 0x0000a30000047ab9 */ /* 0x000fe20000000800 */
[----:B------:R-:W-:Y:S01]  /*1200*/  ULEA UR5, UR5, UR6, 0xc ;  /* 0x0000000605057291 */ /* 0x000fe2000f8e603f */
[----:B------:R-:W-:-:S03]  /*1210*/  ISETP.LT.AND P0, PT, RZ, UR4, PT ;  /* 0x00000004ff007c0c */ /* 0x000fc6000bf01270 */
[----:B------:R-:W-:-:S04]  /*1220*/  UIADD3 UR5, UR5, 0x100, URZ ;  /* 0x0000010005057890 */ /* 0x000fc8000fffe03f */
[----:B------:R-:W-:-:S04]  /*1230*/  USHF.R.U32.HI UR5, URZ, 0x4, UR5 ;  /* 0x000000043f057899 */ /* 0x000fc80008011605 */
[----:B------:R-:W-:Y:S02]  /*1240*/  ULOP3.LUT UR41, UR5, 0x3fff, URZ, 0xc0, !UPT ;  /* 0x00003fff05297892 */ /* 0x000fe4000f8ec03f */
[----:B0-----:R-:W-:Y:S10]  /*1250*/  @P0 BRA `(.L_x_17) ;  /* 0x0000000000400947 */ /* 0x001ff40003800000 */
[----:B------:R-:W-:Y:S01]  /*1260*/  MOV R0, 0x0 ;  /* 0x0000000000007802 */ /* 0x000fe20000000f00 */
[----:B------:R-:W-:Y:S01]  /*1270*/  ULDC.64 UR4, c[0x4][0x68] ;  /* 0x01001a0000047ab9 */ /* 0x000fe20000000a00 */
[----:B------:R-:W-:Y:S01]  /*1280*/  ULDC.64 UR6, c[0x4][0x8] ;  /* 0x0100020000067ab9 */ /* 0x000fe20000000a00 */
[----:B01----:R-:W-:Y:S01]  /*1290*/  IMAD.U32 R4, RZ, RZ, UR4 ;  /* 0x00000004ff047e24 */ /* 0x003fe2000f8e00ff */
[----:B------:R0:W1:Y:S01]  /*12a0*/  LDC.64 R14, c[0x4][R0] ;  /* 0x01000000000e7b82 */ /* 0x0000620000000a00 */
[----:B------:R-:W-:Y:S01]  /*12b0*/  IMAD.U32 R5, RZ, RZ, UR5 ;  /* 0x00000005ff057e24 */ /* 0x000fe2000f8e00ff */
[----:B------:R-:W-:Y:S01]  /*12c0*/  ULDC.64 UR4, c[0x4][0x70] ;  /* 0x01001c0000047ab9 */ /* 0x000fe20000000a00 */
[----:B------:R-:W-:Y:S02]  /*12d0*/  IMAD.U32 R10, RZ, RZ, UR6 ;  /* 0x00000006ff0a7e24 */ /* 0x000fe4000f8e00ff */
[----:B------:R-:W-:Y:S02]  /*12e0*/  IMAD.U32 R6, RZ, RZ, UR4 ;  /* 0x00000004ff067e24 */ /* 0x000fe4000f8e00ff */
[----:B------:R-:W-:-:S02]  /*12f0*/  IMAD.U32 R7, RZ, RZ, UR5 ;  /* 0x00000005ff077e24 */ /* 0x000fc4000f8e00ff */
[----:B------:R-:W-:Y:S02]  /*1300*/  IMAD.U32 R11, RZ, RZ, UR7 ;  /* 0x00000007ff0b7e24 */ /* 0x000fe4000f8e00ff */
[----:B------:R-:W-:Y:S02]  /*1310*/  IMAD.MOV.U32 R8, RZ, RZ, 0x1e1 ;  /* 0x000001e1ff087424 */ /* 0x000fe400078e00ff */
[----:B------:R-:W-:Y:S02]  /*1320*/  IMAD.MOV.U32 R12, RZ, RZ, 0x1 ;  /* 0x00000001ff0c7424 */ /* 0x000fe400078e00ff */
[----:B0-----:R-:W-:-:S07]  /*1330*/  IMAD.MOV.U32 R13, RZ, RZ, RZ ;  /* 0x000000ffff0d7224 */ /* 0x001fce00078e00ff */
[----:B------:R-:W-:-:S07]  /*1340*/  LEPC R20, `(.L_x_17) ;  /* 0x000000001014794e */ /* 0x000fce0000000000 */
[----:B-12--5:R-:W-:Y:S05]  /*1350*/  CALL.ABS.NOINC R14 ;  /* 0x000000000e007343 */ /* 0x026fea0003c00000 */
.L_x_17:
[----:B------:R-:W-:-:S04]  /*1360*/  LOP3.LUT R0, R19, 0x1, RZ, 0xfc, !PT ;  /* 0x0000000113007812 */ /* 0x000fc800078efcff */
[----:B------:R-:W-:-:S13]  /*1370*/  ISETP.NE.AND P0, PT, R0, 0x3, PT ;  /* 0x000000030000780c */ /* 0x000fda0003f05270 */
[----:B------:R-:W-:Y:S05]  /*1380*/  @!P0 BRA `(.L_x_18) ;  /* 0x0000000000048947 */ /* 0x000fea0003800000 */
[----:B------:R-:W-:Y:S01]  /*1390*/  BPT.TRAP 0x1 ;  /* 0x000000040000795c */ /* 0x000fe20000300000 */
.L_x_18:
[----:B------:R-:W3:Y:S01]  /*13a0*/  S2UR UR5, SR_CgaCtaId ;  /* 0x00000000000579c3 */ /* 0x000ee20000008800 */
[----:B------:R-:W-:Y:S01]  /*13b0*/  UMOV UR4, 0x400 ;  /* 0x0000040000047882 */ /* 0x000fe20000000000 */
[----:B------:R-:W-:Y:S02]  /*13c0*/  IMAD.U32 R0, RZ, RZ, UR38 ;  /* 0x00000026ff007e24 */ /* 0x000fe4000f8e00ff */
[----:B------:R-:W-:-:S03]  /*13d0*/  IMAD.U32 R3, RZ, RZ, UR39 ;  /* 0x00000027ff037e24 */ /* 0x000fc6000f8e00ff */
[----:B------:R-:W-:Y:S01]  /*13e0*/  SHF.L.U32 R0, R0, 0x1f, RZ ;  /* 0x0000001f00007819 */ /* 0x000fe200000006ff */
[----:B---3--:R-:W-:-:S06]  /*13f0*/  ULEA UR4, UR5, UR4, 0x18 ;  /* 0x0000000405047291 */ /* 0x008fcc000f8ec03f */
[----:B------:R-:W-:-:S04]  /*1400*/  IMAD.U32 R6, RZ, RZ, UR4 ;  /* 0x00000004ff067e24 */ /* 0x000fc8000f8e00ff */
[----:B------:R-:W-:-:S04]  /*1410*/  IMAD R3, R3, 0x8, R6 ;  /* 0x0000000803037824 */ /* 0x000fc800078e0206 */
[----:B------:R3:W4:Y:S01]  /*1420*/  SYNCS.PHASECHK.TRANS64.TRYWAIT P1, [R3+URZ], R0 ;  /* 0x00000000030075a7 */ /* 0x000722000802017f */
[----:B------:R-:W-:Y:S05]  /*1430*/  @!P0 BRA `(.L_x_19) ;  /* 0x0000000000048947 */ /* 0x000fea0003800000 */
[----:B------:R-:W-:Y:S01]  /*1440*/  BPT.TRAP 0x1 ;  /* 0x000000040000795c */ /* 0x000fe20000300000 */
.L_x_19:
[----:B----4-:R-:W-:Y:S05]  /*1450*/  @P1 BRA `(.L_x_20) ;  /* 0x0000000000081947 */ /* 0x010fea0003800000 */
[----:B------:R-:W4:Y:S02]  /*1460*/  SYNCS.PHASECHK.TRANS64.TRYWAIT P1, [R3+URZ], R0 ;  /* 0x00000000030075a7 */ /* 0x000f24000802017f */
[----:B----4-:R-:W-:Y:S05]  /*1470*/  @!P1 BRA `(.L_x_21) ;  /* 0x0000005400ec9947 */ /* 0x010fea0003800000 */
.L_x_20:
[----:B------:R-:W-:-:S04]  /*1480*/  UISETP.LT.AND UP0, UPT, UR40, 0x1, UPT ;  /* 0x000000012800788c */ /* 0x000fc8000bf01270 */
[----:B------:R-:W-:-:S06]  /*1490*/  USEL UR4, UR40, 0x1, UP0 ;  /* 0x0000000128047887 */ /* 0x000fcc0008000000 */
[----:B---34-:R-:W-:Y:S01]  /*14a0*/  IMAD.U32 R0, RZ, RZ, UR4 ;  /* 0x00000004ff007e24 */ /* 0x018fe2000f8e00ff */
[----:B------:R-:W-:Y:S05]  /*14b0*/  WARPSYNC.ALL ;  /* 0x0000000000007948 */ /* 0x000fea0003800000 */
[----:B------:R-:W-:-:S04]  /*14c0*/  IADD3 R0, -R0, UR40, RZ ;  /* 0x0000002800007c10 */ /* 0x000fc8000fffe1ff */
[----:B------:R-:W-:Y:S02]  /*14d0*/  ISETP.GE.AND P1, PT, R0, 0x1, PT ;  /* 0x000000010000780c */ /* 0x000fe40003f26270 */
[----:B------:R-:W-:Y:S01]  /*14e0*/  R2UR UR4, R6 ;  /* 0x00000000060472ca */ /* 0x000fe200000e0000 */
[----:B------:R-:W-:Y:S01]  /*14f0*/  ULOP3.LUT UR41, UR41, 0x10000, URZ, 0xfc, !UPT ;  /* 0x0001000029297892 */ /* 0x000fe2000f8efc3f */
[----:B------:R-:W-:Y:S01]  /*1500*/  WARPGROUP.ARRIVE ;  /* 0x00000000000079c5 */ /* 0x000fe20000000000 */
[----:B------:R-:W-:Y:S01]  /*1510*/  UMOV UR5, 0x80000020 ;  /* 0x8000002000057882 */ /* 0x000fe20000000000 */
[----:B------:R-:W-:-:S09]  /*1520*/  UMOV UR7, 0x80000020 ;  /* 0x8000002000077882 */ /* 0x000fd20000000000 */
[----:B------:R-:W-:-:S04]  /*1530*/  UIADD3 UR4, UR4, 0x6100, URZ ;  /* 0x0000610004047890 */ /* 0x000fc8000fffe03f */
[----:B------:R-:W-:-:S04]  /*1540*/  USHF.R.U32.HI UR4, URZ, 0x4, UR4 ;  /* 0x000000043f047899 */ /* 0x000fc80008011604 */
[----:B------:R-:W-:-:S04]  /*1550*/  ULOP3.LUT UR4, UR4, 0x3fff, URZ, 0xc0, !UPT ;  /* 0x00003fff04047892 */ /* 0x000fc8000f8ec03f */
[----:B------:R-:W-:Y:S02]  /*1560*/  ULOP3.LUT UR9, UR4, 0x10000, URZ, 0xfc, !UPT ;  /* 0x0001000004097892 */ /* 0x000fe4000f8efc3f */
[----:B------:R-:W-:Y:S02]  /*1570*/  ULEA UR4, UR39, UR41, 0x9 ;  /* 0x0000002927047291 */ /* 0x000fe4000f8e483f */
[----:B------:R-:W-:-:S09]  /*1580*/  ULEA UR6, UR39, UR9, 0x9 ;  /* 0x0000000927067291 */ /* 0x000fd2000f8e483f */
[----:B------:R-:W-:Y:S01]  /*1590*/  IGMMA.64x128x32.S8.S8 R24, gdesc[UR4], RZ, !UPT, gsb0 ;  /* 0x03600000041879f1 */ /* 0x000fe2000c0410ff */
[----:B------:R-:W-:Y:S02]  /*15a0*/  UIADD3 UR4, UR4, 0x2, URZ ;  /* 0x0000000204047890 */ /* 0x000fe4000fffe03f */
[----:B------:R-:W-:Y:S01]  /*15b0*/  UIADD3 UR6, UR6, 0x2, URZ ;  /* 0x0000000206067890 */ /* 0x000fe2000fffe03f */
[----:B------:R-:W-:Y:S01]  /*15c0*/  UMOV UR5, 0x80000020 ;  /* 0x8000002000057882 */ /* 0x000fe20000000000 */
[----:B------:R-:W-:Y:S01]  /*15d0*/  UMOV UR7, 0x80000020 ;  /* 0x8000002000077882 */ /* 0x000fe20000000000 */
[----:B------:R-:W-:Y:S02]  /*15e0*/  WARPGROUP.DEPBAR.LE gsb0, 0x0 ;  /* 0x00008000000079c5 */ /* 0x000fe40000010000 */
[----:B------:R-:W-:-:S06]  /*15f0*/  WARPGROUP.ARRIVE ;  /* 0x00000000000079c5 */ /* 0x000fcc0000000000 */
[----:B------:R-:W-:Y:S03]  /*1600*/  IGMMA.64x128x32.S8.S8 R24, gdesc[UR4], R24, gsb0 ;  /* 0x03600000041879f1 */ /* 0x000fe60008041018 */
[----:B------:R-:W-:Y:S02]  /*1610*/  WARPGROUP.DEPBAR.LE gsb0, 0x0 ;  /* 0x00008000000079c5 */ /* 0x000fe40000010000 */
[----:B------:R-:W-:Y:S05]  /*1620*/  @!P1 BRA `(.L_x_22) ;  /* 0x0000000000e49947 */ /* 0x000fea0003800000 */
[----:B------:R-:W-:Y:S02]  /*1630*/  UIADD3 UR4, UR39, 0x1, URZ ;  /* 0x0000000127047890 */ /* 0x000fe4000fffe03f */
[----:B------:R-:W-:Y:S02]  /*1640*/  IMAD.U32 R3, RZ, RZ, UR39 ;  /* 0x00000027ff037e24 */ /* 0x000fe4000f8e00ff */
[----:B------:R-:W-:-:S04]  /*1650*/  UISETP.NE.AND UP0, UPT, UR4, 0x3, UPT ;  /* 0x000000030400788c */ /* 0x000fc8000bf05270 */
[----:B------:R-:W-:Y:S02]  /*1660*/  USEL UR5, URZ, 0x1, UP0 ;  /* 0x000000013f057887 */ /* 0x000fe40008000000 */
[----:B------:R-:W-:Y:S02]  /*1670*/  USEL UR8, UR4, URZ, UP0 ;  /* 0x0000003f04087287 */ /* 0x000fe40008000000 */
[----:B------:R-:W-:-:S06]  /*1680*/  ULOP3.LUT UR5, UR38, UR5, URZ, 0x3c, !UPT ;  /* 0x0000000526057292 */ /* 0x000fcc000f8e3c3f */
[----:B------:R-:W-:-:S07]  /*1690*/  IMAD.U32 R7, RZ, RZ, UR5 ;  /* 0x00000005ff077e24 */ /* 0x000fce000f8e00ff */
.L_x_29:
[----:B------:R-:W-:Y:S05]  /*16a0*/  @!P0 BRA `(.L_x_23) ;  /* 0x0000000000048947 */ /* 0x000fea0003800000 */
[----:B------:R-:W-:Y:S01]  /*16b0*/  BPT.TRAP 0x1 ;  /* 0x000000040000795c */ /* 0x000fe20000300000 */
.L_x_23:
[----:B------:R-:W3:Y:S01]  /*16c0*/  S2UR UR5, SR_CgaCtaId ;  /* 0x00000000000579c3 */ /* 0x000ee20000008800 */
[----:B------:R-:W-:Y:S01]  /*16d0*/  UMOV UR4, 0x400 ;  /* 0x0000040000047882 */ /* 0x000fe20000000000 */
[----:B01----:R-:W-:Y:S01]  /*16e0*/  IMAD.U32 R5, RZ, RZ, UR8 ;  /* 0x00000008ff057e24 */ /* 0x003fe2000f8e00ff */
[----:B------:R-:W-:Y:S01]  /*16f0*/  SHF.L.U32 R4, R7, 0x1f, RZ ;  /* 0x0000001f07047819 */ /* 0x000fe200000006ff */
[----:B---3--:R-:W-:-:S06]  /*1700*/  ULEA UR4, UR5, UR4, 0x18 ;  /* 0x0000000405047291 */ /* 0x008fcc000f8ec03f */
[----:B------:R-:W-:-:S04]  /*1710*/  IMAD.U32 R6, RZ, RZ, UR4 ;  /* 0x00000004ff067e24 */ /* 0x000fc8000f8e00ff */
[----:B------:R-:W-:-:S04]  /*1720*/  IMAD R5, R5, 0x8, R6 ;  /* 0x0000000805057824 */ /* 0x000fc800078e0206 */
[----:B------:R0:W1:Y:S01]  /*1730*/  SYNCS.PHASECHK.TRANS64.TRYWAIT P1, [R5+URZ], R4 ;  /* 0x00000004050075a7 */ /* 0x000062000802017f */
[----:B------:R-:W-:Y:S05]  /*1740*/  @!P0 BRA `(.L_x_24) ;  /* 0x0000000000048947 */ /* 0x000fea0003800000 */
[----:B------:R-:W-:Y:S01]  /*1750*/  BPT.TRAP 0x1 ;  /* 0x000000040000795c */ /* 0x000fe20000300000 */
.L_x_24:
[----:B-1----:R-:W-:Y:S05]  /*1760*/  @P1 BRA `(.L_x_25) ;  /* 0x0000000000081947 */ /* 0x002fea0003800000 */
[----:B------:R-:W1:Y:S02]  /*1770*/  SYNCS.PHASECHK.TRANS64.TRYWAIT P1, [R5+URZ], R4 ;  /* 0x00000004050075a7 */ /* 0x000e64000802017f */
[----:B-1----:R-:W-:Y:S05]  /*1780*/  @!P1 BRA `(.L_x_26) ;  /* 0x00000054003c9947 */ /* 0x002fea0003800000 */
.L_x_25:
[----:B------:R-:W-:Y:S01]  /*1790*/  ULEA UR4, UR8, UR41, 0x9 ;  /* 0x0000002908047291 */ /* 0x000fe2000f8e483f */
[----:B------:R-:W-:Y:S01]  /*17a0*/  WARPGROUP.ARRIVE ;  /* 0x00000000000079c5 */ /* 0x000fe20000000000 */
[----:B------:R-:W-:Y:S01]  /*17b0*/  ULEA UR6, UR8, UR9, 0x9 ;  /* 0x0000000908067291 */ /* 0x000fe2000f8e483f */
[----:B------:R-:W-:Y:S01]  /*17c0*/  UMOV UR5, 0x80000020 ;  /* 0x8000002000057882 */ /* 0x000fe20000000000 */
[----:B------:R-:W-:-:S07]  /*17d0*/  UMOV UR7, 0x80000020 ;  /* 0x8000002000077882 */ /* 0x000fce0000000000 */
[----:B------:R-:W-:Y:S01]  /*17e0*/  IGMMA.64x128x32.S8.S8 R24, gdesc[UR4], R24, gsb0 ;  /* 0x03600000041879f1 */ /* 0x000fe20008041018 */
        /* <DEDUP_REMOVED lines=9> */
[----:B------:R-:W-:Y:S01]  /*1880*/  BPT.TRAP 0x1 ;  /* 0x000000040000795c */ /* 0x000fe20000300000 */
.L_x_27:
[----:B------:R-:W-:-:S13]  /*1890*/  ISETP.NE.AND P1, PT, R91, RZ, PT ;  /* 0x000000ff5b00720c */ /* 0x000fda0003f25270 */
[----:B01----:R-:W-:-:S04]  /*18a0*/  @P1 IMAD R4, R3, 0x8, R6 ;  /* 0x0000000803041824 */ /* 0x003fc800078e0206 */
[----:B------:R-:W-:-:S05]  /*18b0*/  @P1 VIADD R5, R4, 0x18 ;  /* 0x0000001804051836 */ /* 0x000fca0000000000 */
[----:B------:R-:W-:-:S04]  /*18c0*/  @P1 PRMT R5, R22, 0x654, R5 ;  /* 0x0000065416051816 */ /* 0x000fc80000000005 */
[----:B------:R0:W-:Y:S01]  /*18d0*/  @P1 SYNCS.ARRIVE.TRANS64.RED.A1T0 RZ, [R5+URZ], RZ ;  /* 0x000000ff05ff19a7 */ /* 0x0001e2000810043f */
[----:B------:R-:W-:-:S13]  /*18e0*/  ISETP.GT.U32.AND P1, PT, R19, 0x1, PT ;  /* 0x000000011300780c */ /* 0x000fda0003f24070 */
[----:B0-----:R-:W-:Y:S05]  /*18f0*/  @P1 BRA `(.L_x_28) ;  /* 0x0000000000041947 */ /* 0x001fea0003800000 */
[----:B------:R-:W-:Y:S01]  /*1900*/  BPT.TRAP 0x1 ;  /* 0x000000040000795c */ /* 0x000fe20000300000 */
.L_x_28:
[----:B------:R-:W-:Y:S01]  /*1910*/  UIADD3 UR8, UR8, 0x1, URZ ;  /* 0x0000000108087890 */ /* 0x000fe2000fffe03f */
[C---:B------:R-:W-:Y:S01]  /*1920*/  ISETP.GT.AND P2, PT, R0.reuse, 0x1, PT ;  /* 0x000000010000780c */ /* 0x040fe20003f44270 */
[----:B------:R-:W-:Y:S02]  /*1930*/  VIADD R3, R3, 0x1 ;  /* 0x0000000103037836 */ /* 0x000fe40000000000 */
[----:B------:R-:W-:Y:S01]  /*1940*/  UISETP.NE.AND UP0, UPT, UR8, 0x3, UPT ;  /* 0x000000030800788c */ /* 0x000fe2000bf05270 */
[----:B------:R-:W-:Y:S02]  /*1950*/  VIADD R0, R0, 0xffffffff ;  /* 0xffffffff00007836 */ /* 0x000fe40000000000 */
[C---:B------:R-:W-:Y:S01]  /*1960*/  ISETP.NE.AND P1, PT, R3.reuse, 0x3, PT ;  /* 0x000000030300780c */ /* 0x040fe20003f25270 */
[----:B------:R-:W-:Y:S02]  /*1970*/  USEL UR4, URZ, 0x1, UP0 ;  /* 0x000000013f047887 */ /* 0x000fe40008000000 */
[----:B------:R-:W-:Y:S01]  /*1980*/  USEL UR8, UR8, URZ, UP0 ;  /* 0x0000003f08087287 */ /* 0x000fe20008000000 */
[----:B------:R-:W-:-:S03]  /*1990*/  SEL R3, R3, RZ, P1 ;  /* 0x000000ff03037207 */ /* 0x000fc60000800000 */
[----:B------:R-:W-:Y:S01]  /*19a0*/  LOP3.LUT R7, R7, UR4, RZ, 0x3c, !PT ;  /* 0x0000000407077c12 */ /* 0x000fe2000f8e3cff */
[----:B------:R-:W-:Y:S07]  /*19b0*/  @P2 BRA `(.L_x_29) ;  /* 0xfffffffc00382947 */ /* 0x000fee000383ffff */
.L_x_22:
[----:B------:R-:W3:Y:S02]  /*19c0*/  LDC R0, c[0x0][0x28c] ;  /* 0x0000a300ff007b82 */ /* 0x000ee40000000800 */
[----:B---3--:R-:W-:-:S13]  /*19d0*/  ISETP.GE.AND P1, PT, R0, 0x1, PT ;  /* 0x000000010000780c */ /* 0x008fda0003f26270 */
[----:B------:R-:W-:Y:S05]  /*19e0*/  @!P1 BRA `(.L_x_30) ;  /* 0x0000000000509947 */ /* 0x000fea0003800000 */
[----:B------:R-:W-:Y:S05]  /*19f0*/  @!P0 BRA `(.L_x_31) ;  /* 0x0000000000048947 */ /* 0x000fea0003800000 */
[----:B------:R-:W-:Y:S01]  /*1a00*/  BPT.TRAP 0x1 ;  /* 0x000000040000795c */ /* 0x000fe20000300000 */
.L_x_31:
[----:B------:R-:W-:Y:S01]  /*1a10*/  ISETP.NE.AND P1, PT, R91, RZ, PT ;  /* 0x000000ff5b00720c */ /* 0x000fe20003f25270 */
[----:B------:R-:W-:Y:S01]  /*1a20*/  BSSY B0, `(.L_x_32) ;  /* 0x000000e000007945 */ /* 0x000fe20003800000 */
[----:B------:R-:W-:-:S11]  /*1a30*/  ISETP.GT.U32.AND P0, PT, R19, 0x1, PT ;  /* 0x000000011300780c */ /* 0x000fd60003f04070 */
[----:B------:R-:W-:Y:S05]  /*1a40*/  @!P1 BRA `(.L_x_33) ;  /* 0x00000000002c9947 */ /* 0x000fea0003800000 */
[----:B------:R-:W-:-:S04]  /*1a50*/  UISETP.LT.AND UP0, UPT, UR40, 0x1, UPT ;  /* 0x000000012800788c */ /* 0x000fc8000bf01270 */
[----:B------:R-:W-:-:S04]  /*1a60*/  USEL UR6, UR40, 0x1, UP0 ;  /* 0x0000000128067887 */ /* 0x000fc80008000000 */
[----:B------:R-:W-:-:S04]  /*1a70*/  UIADD3 UR6, UR39, UR40, -UR6 ;  /* 0x0000002827067290 */ /* 0x000fc8000fffe806 */
[----:B------:R-:W-:-:S04]  /*1a80*/  UIMAD.WIDE.U32 UR4, UR6, -0x55555555, URZ ;  /* 0xaaaaaaab060478a5 */ /* 0x000fc8000f8e003f */
[----:B------:R-:W-:-:S04]  /*1a90*/  USHF.R.U32.HI UR4, URZ, 0x1, UR5 ;  /* 0x000000013f047899 */ /* 0x000fc80008011605 */
[----:B------:R-:W-:-:S06]  /*1aa0*/  UIMAD UR6, UR4, -0x3, UR6 ;  /* 0xfffffffd040678a4 */ /* 0x000fcc000f8e0206 */
[----:B------:R-:W-:-:S04]  /*1ab0*/  IMAD.U32 R3, RZ, RZ, UR6 ;  /* 0x00000006ff037e24 */ /* 0x000fc8000f8e00ff */
[----:B------:R-:W-:-:S04]  /*1ac0*/  IMAD R0, R3, 0x8, R6 ;  /* 0x0000000803007824 */ /* 0x000fc800078e0206 */
[----:B------:R-:W-:-:S05]  /*1ad0*/  VIADD R3, R0, 0x18 ;  /* 0x0000001800037836 */ /* 0x000fca0000000000 */
[----:B------:R-:W-:-:S04]  /*1ae0*/  PRMT R3, R22, 0x654, R3 ;  /* 0x0000065416037816 */ /* 0x000fc80000000003 */
[----:B------:R3:W-:Y:S03]  /*1af0*/  SYNCS.ARRIVE.TRANS64.RED.A1T0 RZ, [R3+URZ], RZ ;  /* 0x000000ff03ff79a7 */ /* 0x0007e6000810043f */
.L_x_33:
[----:B------:R-:W-:Y:S05]  /*1b00*/  BSYNC B0 ;  /* 0x0000000000007941 */ /* 0x000fea0003800000 */
.L_x_32:
[----:B------:R-:W-:Y:S05]  /*1b10*/  @P0 BRA `(.L_x_30) ;  /* 0x0000000000040947 */ /* 0x000fea0003800000 */
[----:B------:R-:W-:Y:S01]  /*1b20*/  BPT.TRAP 0x1 ;  /* 0x000000040000795c */ /* 0x000fe20000300000 */
.L_x_30:
[----:B------:R-:W4:Y:S01]  /*1b30*/  LDC R7, c[0x0][0x288] ;  /* 0x0000a200ff077b82 */ /* 0x000f220000000800 */
[--C-:B------:R-:W-:Y:S01]  /*1b40*/  SHF.R.U32.HI R0, RZ, 0x2, R18.reuse ;  /* 0x00000002ff007819 */ /* 0x100fe20000011612 */
[----:B------:R-:W-:Y:S01]  /*1b50*/  IMAD.SHL.U32 R93, R93, 0x80, RZ ;  /* 0x000000805d5d7824 */ /* 0x000fe200078e00ff */
[----:B01----:R-:W-:Y:S01]  /*1b60*/  SHF.R.U32.HI R5, RZ, 0x7, R18 ;  /* 0x00000007ff057819 */ /* 0x003fe20000011612 */
[----:B------:R-:W-:Y:S01]  /*1b70*/  UIADD3 UR39, UR40, UR39, URZ ;  /* 0x0000002728277290 */ /* 0x000fe2000fffe03f */
[----:B------:R-:W-:Y:S01]  /*1b80*/  LOP3.LUT R4, R18, 0x60, RZ, 0xc0, !PT ;  /* 0x0000006012047812 */ /* 0x000fe200078ec0ff */
[----:B------:R-:W-:Y:S01]  /*1b90*/  ULDC UR7, c[0x0][0x284] ;  /* 0x0000a10000077ab9 */ /* 0x000fe20000000800 */
[----:B---3--:R-:W-:Y:S01]  /*1ba0*/  LOP3.LUT R3, R0, 0x7, RZ, 0xc0, !PT ;  /* 0x0000000700037812 */ /* 0x008fe200078ec0ff */
[----:B------:R-:W-:Y:S01]  /*1bb0*/  UISETP.GT.U32.AND UP0, UPT, UR39, 0x2, UPT ;  /* 0x000000022700788c */ /* 0x000fe2000bf04070 */
[----:B------:R-:W-:Y:S01]  /*1bc0*/  LOP3.LUT R0, R5, 0x1, RZ, 0xc0, !PT ;  /* 0x0000000105007812 */ /* 0x000fe200078ec0ff */
[----:B------:R-:W-:Y:S01]  /*1bd0*/  UISETP.GE.U32.AND UP1, UPT, UR40, 0x3, UPT ;  /* 0x000000032800788c */ /* 0x000fe2000bf26070 */
[----:B------:R-:W-:Y:S01]  /*1be0*/  SHF.R.U32.HI R6, RZ, 0x1, R4 ;  /* 0x00000001ff067819 */ /* 0x000fe20000011604 */
[----:B------:R-:W-:Y:S01]  /*1bf0*/  UISETP.LT.U32.AND UP0, UPT, UR40, 0x3, UP0 ;  /* 0x000000032800788c */ /* 0x000fe20008701070 */
[----:B------:R-:W-:Y:S01]  /*1c00*/  LOP3.LUT R4, R18, 0x3, RZ, 0xc0, !PT ;  /* 0x0000000312047812 */ /* 0x000fe200078ec0ff */
[----:B------:R-:W-:Y:S01]  /*1c10*/  IMAD.SHL.U32 R8, R0, 0x40, RZ ;  /* 0x0000004000087824 */ /* 0x000fe200078e00ff */
[--C-:B------:R-:W-:Y:S01]  /*1c20*/  IADD3 R5, RZ, -R6, -R3.reuse ;  /* 0x80000006ff057210 */ /* 0x100fe20007ffe803 */
[----:B------:R-:W-:Y:S01]  /*1c30*/  ULDC.64 UR8, c[0x0][0x5d0] ;  /* 0x0001740000087ab9 */ /* 0x000fe20000000a00 */
[----:B------:R-:W-:Y:S01]  /*1c40*/  SHF.R.S32.HI R14, RZ, 0x1f, R90 ;  /* 0x0000001fff0e7819 */ /* 0x000fe2000001145a */
[----:B------:R-:W-:Y:S01]  /*1c50*/  UIMAD.WIDE.U32 UR4, UR39, -0x55555555, URZ ;  /* 0xaaaaaaab270478a5 */ /* 0x000fe2000f8e003f */
[----:B------:R-:W-:Y:S01]  /*1c60*/  LOP3.LUT R3, R8, 0x40, R3, 0xe2, !PT ;  /* 0x0000004008037812 */ /* 0x000fe200078ee203 */
[----:B------:R-:W-:Y:S01]  /*1c70*/  IMAD.SHL.U32 R8, R18, 0x2, RZ ;  /* 0x0000000212087824 */ /* 0x000fe200078e00ff */
[----:B------:R-:W-:Y:S01]  /*1c80*/  USEL UR6, URZ, 0x1, !UP0 ;  /* 0x000000013f067887 */ /* 0x000fe2000c000000 */
[----:B------:R-:W-:Y:S01]  /*1c90*/  IMAD R0, R0, -0x40, R5 ;  /* 0xffffffc000007824 */ /* 0x000fe200078e0205 */
[----:B------:R-:W-:Y:S01]  /*1ca0*/  USHF.R.U32.HI UR4, URZ, 0x1, UR5 ;  /* 0x000000013f047899 */ /* 0x000fe20008011605 */
[----:B----4-:R-:W-:Y:S01]  /*1cb0*/  IMAD R12, R4, -0x2, R7 ;  /* 0xfffffffe040c7824 */ /* 0x010fe200078e0207 */
[C---:B------:R-:W-:Y:S01]  /*1cc0*/  ISETP.GE.AND P0, PT, R93.reuse, R7, PT ;  /* 0x000000075d00720c */ /* 0x040fe20003f06270 */
[----:B------:R-:W-:Y:S01]  /*1cd0*/  IMAD.SHL.U32 R7, R92, 0x80, RZ ;  /* 0x000000805c077824 */ /* 0x000fe200078e00ff */
[----:B------:R-:W-:Y:S01]  /*1ce0*/  LOP3.LUT R8, R93, 0x6, R8, 0xf8, !PT ;  /* 0x000000065d087812 */ /* 0x000fe200078ef808 */
[----:B------:R-:W-:Y:S01]  /*1cf0*/  IMAD R5, R14, UR8, RZ ;  /* 0x000000080e057c24 */ /* 0x000fe2000f8e02ff */
[----:B------:R-:W-:Y:S01]  /*1d00*/  ULOP3.LUT UR38, UR38, UR6, URZ, 0x3c, !UPT ;  /* 0x0000000626267292 */ /* 0x000fe2000f8e3c3f */
[----:B------:R-:W-:Y:S01]  /*1d10*/  IMAD.WIDE R10, R92, 0x80, RZ ;  /* 0x000000805c0a7825 */ /* 0x000fe200078e02ff */
[C---:B------:R-:W-:Y:S01]  /*1d20*/  ISETP.GE.OR P0, PT, R7.reuse, UR7, P0 ;  /* 0x0000000707007c0c */ /* 0x040fe20008706670 */
[----:B------:R-:W-:Y:S01]  /*1d30*/  UIMAD UR39, UR4, -0x3, UR39 ;  /* 0xfffffffd042778a4 */ /* 0x000fe2000f8e0227 */
[----:B------:R-:W-:Y:S01]  /*1d40*/  SHF.R.S32.HI R9, RZ, 0x1f, R8 ;  /* 0x0000001fff097819 */ /* 0x000fe20000011408 */
[----:B------:R-:W-:Y:S01]  /*1d50*/  IMAD R13, R90, UR9, R5 ;  /* 0x000000095a0d7c24 */ /* 0x000fe2000f8e0205 */
[----:B------:R-:W-:Y:S01]  /*1d60*/  @UP1 ULOP3.LUT UR38, UR38, 0x1, UR4, 0x78, !UPT ;  /* 0x0000000126261892 */ /* 0x000fe2000f8e7804 */
[----:B------:R-:W-:Y:S01]  /*1d70*/  IADD3 R96, -R7, UR7, R0 ;  /* 0x0000000707607c10 */ /* 0x000fe2000fffe100 */
[----:B------:R-:W-:Y:S01]  /*1d80*/  IMAD.MOV.U32 R0, RZ, RZ, -0x1 ;  /* 0xffffffffff007424 */ /* 0x000fe200078e00ff */
[----:B------:R-:W-:Y:S01]  /*1d90*/  LOP3.LUT R97, R10, R3, R6, 0xfe, !PT ;  /* 0x000000030a617212 */ /* 0x000fe200078efe06 */
[----:B------:R-:W-:-:S04]  /*1da0*/  IMAD.WIDE.U32 R4, R90, UR8, R8 ;  /* 0x000000085a047c25 */ /* 0x000fc8000f8e0008 */
[----:B------:R-:W-:Y:S02]  /*1db0*/  IMAD.IADD R5, R5, 0x1, R13 ;  /* 0x0000000105057824 */ /* 0x000fe400078e020d */
[----:B------:R-:W-:Y:S01]  /*1dc0*/  IMAD.IADD R3, R12, 0x1, -R93 ;  /* 0x000000010c037824 */ /* 0x000fe200078e0a5d */
[----:B------:R-:W-:Y:S06]  /*1dd0*/  @P0 BRA `(.L_x_34) ;  /* 0x0000003000a00947 */ /* 0x000fec0003800000 */
[----:B------:R-:W0:Y:S01]  /*1de0*/  LDC.64 R12, c[0x0][0x5c8] ;  /* 0x00017200ff0c7b82 */ /* 0x000e220000000a00 */
[----:B------:R-:W-:Y:S01]  /*1df0*/  ULDC.64 UR4, c[0x0][0x5c0] ;  /* 0x0001700000047ab9 */ /* 0x000fe20000000a00 */
[----:B------:R-:W-:Y:S01]  /*1e00*/  BSSY B0, `(.L_x_34) ;  /* 0x0000325000007945 */ /* 0x000fe20003800000 */
[-C--:B0-----:R-:W-:Y:S02]  /*1e10*/  IMAD R6, R11, R12.reuse, RZ ;  /* 0x0000000c0b067224 */ /* 0x081fe400078e02ff */
[----:B------:R-:W-:-:S04]  /*1e20*/  IMAD.WIDE.U32 R4, R97, R12, R4 ;  /* 0x0000000c61047225 */ /* 0x000fc800078e0004 */
[----:B------:R-:W-:Y:S01]  /*1e30*/  IMAD R7, R97, R13, R6 ;  /* 0x0000000d61077224 */ /* 0x000fe200078e0206 */
[----:B------:R-:W-:-:S03]  /*1e40*/  IADD3 R4, P0, R4, UR4, RZ ;  /* 0x0000000404047c10 */ /* 0x000fc6000ff1e0ff */
[----:B------:R-:W-:Y:S01]  /*1e50*/  IMAD.IADD R7, R5, 0x1, R7 ;  /* 0x0000000105077824 */ /* 0x000fe200078e0207 */
[----:B------:R-:W-:-:S04]  /*1e60*/  LEA R6, P1, R12, R4, 0x3 ;  /* 0x000000040c067211 */ /* 0x000fc800078218ff */
[----:B------:R-:W-:Y:S02]  /*1e70*/  IADD3.X R5, R7, UR5, RZ, P0, !PT ;  /* 0x0000000507057c10 */ /* 0x000fe400087fe4ff */
[----:B-----5:R-:W-:Y:S02]  /*1e80*/  ISETP.NE.AND P0, PT, R88, RZ, PT ;  /* 0x000000ff5800720c */ /* 0x020fe40003f05270 */
[----:B------:R-:W-:-:S11]  /*1e90*/  LEA.HI.X R7, R12, R5, R13, 0x3, P1 ;  /* 0x000000050c077211 */ /* 0x000fd600008f1c0d */
[----:B------:R-:W-:Y:S05]  /*1ea0*/  @!P0 BRA `(.L_x_35) ;  /* 0x0000002400608947 */ /* 0x000fea0003800000 */
[----:B------:R-:W0:Y:S01]  /*1eb0*/  LDC.64 R92, c[0x0][0x5b0] ;  /* 0x00016c00ff5c7b82 */ /* 0x000e220000000a00 */
[----:B------:R-:W-:Y:S01]  /*1ec0*/  ULDC.64 UR4, c[0x0][0x5b8] ;  /* 0x00016e0000047ab9 */ /* 0x000fe20000000a00 */
[----:B------:R-:W-:Y:S01]  /*1ed0*/  ISETP.GE.AND P1, PT, R96, 0x1, PT ;  /* 0x000000016000780c */ /* 0x000fe20003f26270 */
[----:B------:R-:W-:Y:S01]  /*1ee0*/  IMAD R13, R14, UR4, RZ ;  /* 0x000000040e0d7c24 */ /* 0x000fe2000f8e02ff */
[----:B------:R-:W-:Y:S01]  /*1ef0*/  BSSY B1, `(.L_x_36) ;  /* 0x000000e000017945 */ /* 0x000fe20003800000 */
[C---:B------:R-:W-:Y:S01]  /*1f00*/  IMAD.WIDE.U32 R14, R90.reuse, UR4, R8 ;  /* 0x000000045a0e7c25 */ /* 0x040fe2000f8e0008 */
[----:B------:R-:W-:Y:S02]  /*1f10*/  ISETP.LT.OR P2, PT, R3, 0x1, !P1 ;  /* 0x000000010300780c */ /* 0x000fe40004f41670 */
[----:B------:R-:W1:Y:S01]  /*1f20*/  LDC.64 R94, c[0x0][0x5a8] ;  /* 0x00016a00ff5e7b82 */ /* 0x000e620000000a00 */
[----:B------:R-:W-:Y:S02]  /*1f30*/  IMAD R13, R90, UR5, R13 ;  /* 0x000000055a0d7c24 */ /* 0x000fe4000f8e020d */
[----:B------:R-:W-:-:S02]  /*1f40*/  IMAD.MOV.U32 R12, RZ, RZ, R14 ;  /* 0x000000ffff0c7224 */ /* 0x000fc400078e000e */
[----:B------:R-:W-:Y:S02]  /*1f50*/  IMAD.IADD R13, R15, 0x1, R13 ;  /* 0x000000010f0d7824 */ /* 0x000fe400078e020d */
[-C--:B0-----:R-:W-:Y:S02]  /*1f60*/  IMAD R10, R11, R92.reuse, RZ ;  /* 0x0000005c0b0a7224 */ /* 0x081fe400078e02ff */
[----:B------:R-:W-:-:S04]  /*1f70*/  IMAD.WIDE.U32 R8, R97, R92, R12 ;  /* 0x0000005c61087225 */ /* 0x000fc800078e000c */
[----:B------:R-:W-:Y:S01]  /*1f80*/  IMAD R21, R97, R93, R10 ;  /* 0x0000005d61157224 */ /* 0x000fe200078e020a */
[----:B-1----:R-:W-:-:S04]  /*1f90*/  IADD3 R8, P0, R8, R94, RZ ;  /* 0x0000005e08087210 */ /* 0x002fc80007f1e0ff */
[----:B------:R-:W-:Y:S01]  /*1fa0*/  IADD3.X R9, R95, R9, R21, P0, !PT ;  /* 0x000000095f097210 */ /* 0x000fe200007fe415 */
[----:B------:R-:W-:Y:S08]  /*1fb0*/  @P2 BRA `(.L_x_37) ;  /* 0x0000000000042947 */ /* 0x000ff00003800000 */
[----:B--2---:R0:W5:Y:S02]  /*1fc0*/  LDG.E.U8 R89, desc[UR36][R8.64] ;  /* 0x0000002408597981 */ /* 0x004164000c1e1100 */
.L_x_37:
[----:B------:R-:W-:Y:S05]  /*1fd0*/  BSYNC B1 ;  /* 0x0000000000017941 */ /* 0x000fea0003800000 */
.L_x_36:
[----:B-----5:R-:W-:Y:S01]  /*1fe0*/  LOP3.LUT R10, R89, 0xffff, RZ, 0xc0, !PT ;  /* 0x0000ffff590a7812 */ /* 0x020fe200078ec0ff */
[----:B------:R-:W-:Y:S01]  /*1ff0*/  BSSY B1, `(.L_x_38) ;  /* 0x0000010000017945 */ /* 0x000fe20003800000 */
[----:B------:R-:W-:Y:S02]  /*2000*/  SHF.L.U64.HI R11, R92, 0x3, R93 ;  /* 0x000000035c0b7819 */ /* 0x000fe4000001025d */
[----:B------:R-:W-:Y:S01]  /*2010*/  PRMT R15, R10, 0x8880, RZ ;  /* 0x000088800a0f7816 */ /* 0x000fe200000000ff */
[----:B------:R-:W-:Y:S01]  /*2020*/  IMAD.SHL.U32 R10, R92, 0x8, RZ ;  /* 0x000000085c0a7824 */ /* 0x000fe200078e00ff */
[----:B------:R-:W-:-:S03]  /*2030*/  ISETP.GE.AND P0, PT, R96, 0x9, PT ;  /* 0x000000096000780c */ /* 0x000fc60003f06270 */
[----:B------:R-:W-:Y:S02]  /*2040*/  IMAD R20, R15, R88, RZ ;  /* 0x000000580f147224 */ /* 0x000fe400078e02ff */
[----:B------:R-:W-:-:S04]  /*2050*/  IMAD.WIDE.U32 R10, R97, R92, R10 ;  /* 0x0000005c610a7225 */ /* 0x000fc800078e000a */
[----:B------:R-:W-:Y:S01]  /*2060*/  @!P2 IMAD R15, R24, R23, R20 ;  /* 0x00000017180fa224 */ /* 0x000fe200078e0214 */
[----:B------:R-:W-:Y:S01]  /*2070*/  IADD3 R10, P3, P4, R14, R94, R10 ;  /* 0x0000005e0e0a7210 */ /* 0x000fe20007c7e00a */
[----:B------:R-:W-:-:S03]  /*2080*/  IMAD.IADD R14, R21, 0x1, R11 ;  /* 0x00000001150e7824 */ /* 0x000fc600078e020b */
[----:B------:R1:W-:Y:S01]  /*2090*/  @!P2 STG.E.U8 desc[UR36][R4.64], R15 ;  /* 0x0000000f0400a986 */ /* 0x0003e2000c101124 */
[----:B------:R-:W-:-:S13]  /*20a0*/  ISETP.LT.OR P2, PT, R3, 0x2, !P1 ;  /* 0x000000020300780c */ /* 0x000fda0004f41670 */
[----:B-1----:R-:W-:Y:S05]  /*20b0*/  @P2 BRA `(.L_x_39) ;  /* 0x00000000000c2947 */ /* 0x002fea0003800000 */
[----:B--2---:R-:W2:Y:S02]  /*20c0*/  LDG.E.U8 R89, desc[UR36][R8.64+0x1] ;  /* 0x0000012408597981 */ /* 0x004ea4000c1e1100 */
[----:B--2---:R-:W-:-:S05]  /*20d0*/  PRMT R15, R89, 0x8880, RZ ;  /* 0x00008880590f7816 */ /* 0x004fca00000000ff */
[----:B------:R-:W-:-:S07]  /*20e0*/  IMAD R20, R15, R88, RZ ;  /* 0x000000580f147224 */ /* 0x000fce00078e02ff */
.L_x_39:
[----:B------:R-:W-:Y:S05]  /*20f0*/  BSYNC B1 ;  /* 0x0000000000017941 */ /* 0x000fea0003800000 */
.L_x_38:
[----:B------:R-:W-:Y:S01]  /*2100*/  IADD3.X R11, R13, R95, R14, P3, P4 ;  /* 0x0000005f0d0b7210 */ /* 0x000fe20001fe840e */
[----:B------:R-:W-:Y:S01]  /*2110*/  @!P2 IMAD R25, R25, R23, R20 ;  /* 0x000000171919a224 */ /* 0x000fe200078e0214 */
[C---:B------:R-:W-:Y:S01]  /*2120*/  ISETP.LT.OR P3, PT, R3.reuse, 0x1, !P0 ;  /* 0x000000010300780c */ /* 0x040fe20004761670 */
[----:B------:R-:W-:Y:S01]  /*2130*/  BSSY B1, `(.L_x_40) ;  /* 0x0000008000017945 */ /* 0x000fe20003800000 */
[C---:B------:R-:W-:Y:S02]  /*2140*/  ISETP.LT.OR P4, PT, R3.reuse, 0x9, !P1 ;  /* 0x000000090300780c */ /* 0x040fe40004f81670 */
[----:B------:R1:W-:Y:S01]  /*2150*/  @!P2 STG.E.U8 desc[UR36][R4.64+0x1], R25 ;  /* 0x000001190400a986 */ /* 0x0003e2000c101124 */
[----:B------:R-:W-:-:S08]  /*2160*/  ISETP.LT.OR P2, PT, R3, 0x2, !P0 ;  /* 0x000000020300780c */ /* 0x000fd00004741670 */
[----:B------:R-:W-:Y:S05]  /*2170*/  @P3 BRA `(.L_x_41) ;  /* 0x00000000000c3947 */ /* 0x000fea0003800000 */
[----:B--2---:R-:W2:Y:S02]  /*2180*/  LDG.E.U8 R89, desc[UR36][R10.64] ;  /* 0x000000240a597981 */ /* 0x004ea4000c1e1100 */
[----:B--2---:R-:W-:-:S05]  /*2190*/  PRMT R13, R89, 0x8880, RZ ;  /* 0x00008880590d7816 */ /* 0x004fca00000000ff */
[----:B------:R-:W-:-:S07]  /*21a0*/  IMAD R20, R13, R88, RZ ;  /* 0x000000580d147224 */ /* 0x000fce00078e02ff */
.L_x_41:
[----:B------:R-:W-:Y:S05]  /*21b0*/  BSYNC B1 ;  /* 0x0000000000017941 */ /* 0x000fea0003800000 */
.L_x_40:
[----:B------:R-:W-:Y:S01]  /*21c0*/  @!P3 IMAD R13, R26, R23, R20 ;  /* 0x000000171a0db224 */ /* 0x000fe200078e0214 */
[----:B------:R-:W-:Y:S04]  /*21d0*/  BSSY B1, `(.L_x_42) ;  /* 0x0000006000017945 */ /* 0x000fe80003800000 */
[----:B------:R3:W-:Y:S01]  /*21e0*/  @!P3 STG.E.U8 desc[UR36][R6.64], R13 ;  /* 0x0000000d0600b986 */ /* 0x0007e2000c101124 */
[----:B------:R-:W-:Y:S05]  /*21f0*/  @P2 BRA `(.L_x_43) ;  /* 0x00000000000c2947 */ /* 0x000fea0003800000 */
[----:B--2---:R-:W3:Y:S02]  /*2200*/  LDG.E.U8 R89, desc[UR36][R10.64+0x1] ;  /* 0x000001240a597981 */ /* 0x004ee4000c1e1100 */
[----:B---3--:R-:W-:-:S05]  /*2210*/  PRMT R13, R89, 0x8880, RZ ;  /* 0x00008880590d7816 */ /* 0x008fca00000000ff */
[----:B------:R-:W-:-:S07]  /*2220*/  IMAD R20, R13, R88, RZ ;  /* 0x000000580d147224 */ /* 0x000fce00078e02ff */
.L_x_43:
[----:B------:R-:W-:Y:S05]  /*2230*/  BSYNC B1 ;  /* 0x0000000000017941 */ /* 0x000fea0003800000 */
.L_x_42:
[----:B------:R-:W-:Y:S01]  /*2240*/  @!P2 IMAD R27, R27, R23, R20 ;  /* 0x000000171b1ba224 */ /* 0x000fe200078e0214 */
[----:B------:R-:W-:Y:S04]  /*2250*/  BSSY B1, `(.L_x_44) ;  /* 0x0000006000017945 */ /* 0x000fe80003800000 */
[----:B------:R4:W-:Y:S01]  /*2260*/  @!P2 STG.E.U8 desc[UR36][R6.64+0x1], R27 ;  /* 0x0000011b0600a986 */ /* 0x0009e2000c101124 */
[----:B------:R-:W-:Y:S05]  /*2270*/  @P4 BRA `(.L_x_45) ;  /* 0x00000000000c4947 */ /* 0x000fea0003800000 */
[----:B--2---:R-:W3:Y:S02]  /*2280*/  LDG.E.U8 R89, desc[UR36][R8.64+0x8] ;  /* 0x0000082408597981 */ /* 0x004ee4000c1e1100 */
[----:B---3--:R-:W-:-:S05]  /*2290*/  PRMT R13, R89, 0x8880, RZ ;  /* 0x00008880590d7816 */ /* 0x008fca00000000ff */
[----:B------:R-:W-:-:S07]  /*22a0*/  IMAD R20, R13, R88, RZ ;  /* 0x000000580d147224 */ /* 0x000fce00078e02ff */
.L_x_45:
[----:B------:R-:W-:Y:S05]  /*22b0*/  BSYNC B1 ;  /* 0x0000000000017941 */ /* 0x000fea0003800000 */
.L_x_44:
[C---:B------:R-:W-:Y:S01]  /*22c0*/  ISETP.LT.OR P2, PT, R3.reuse, 0xa, !P1 ;  /* 0x0000000a0300780c */ /* 0x040fe20004f41670 */
[----:B---3--:R-:W-:Y:S01]  /*22d0*/  @!P4 IMAD R13, R28, R23, R20 ;  /* 0x000000171c0dc224 */ /* 0x008fe200078e0214 */
[----:B------:R-:W-:Y:S01]  /*22e0*/  BSSY B1, `(.L_x_46) ;  /* 0x0000008000017945 */ /* 0x000fe20003800000 */
[----:B------:R-:W-:-:S03]  /*22f0*/  ISETP.LT.OR P3, PT, R3, 0x9, !P0 ;  /* 0x000000090300780c */ /* 0x000fc60004761670 */
[----:B------:R3:W-:Y:S01]  /*2300*/  @!P4 STG.E.U8 desc[UR36][R4.64+0x8], R13 ;  /* 0x0000080d0400c986 */ /* 0x0007e2000c101124 */
[----:B------:R-:W-:-:S06]  /*2310*/  ISETP.LT.OR P4, PT, R3, 0xa, !P0 ;  /* 0x0000000a0300780c */ /* 0x000fcc0004781670 */
[----:B------:R-:W-:Y:S07]  /*2320*/  @P2 BRA `(.L_x_47) ;  /* 0x00000000000c2947 */ /* 0x000fee0003800000 */
[----:B--2---:R-:W3:Y:S02]  /*2330*/  LDG.E.U8 R89, desc[UR36][R8.64+0x9] ;  /* 0x0000092408597981 */ /* 0x004ee4000c1e1100 */
[----:B---3--:R-:W-:-:S05]  /*2340*/  PRMT R13, R89, 0x8880, RZ ;  /* 0x00008880590d7816 */ /* 0x008fca00000000ff */
[----:B------:R-:W-:-:S07]  /*2350*/  IMAD R20, R13, R88, RZ ;  /* 0x000000580d147224 */ /* 0x000fce00078e02ff */
.L_x_47:
[----:B------:R-:W-:Y:S05]  /*2360*/  BSYNC B1 ;  /* 0x0000000000017941 */ /* 0x000fea0003800000 */
.L_x_46:
[----:B------:R-:W-:Y:S01]  /*2370*/  @!P2 IMAD R29, R29, R23, R20 ;  /* 0x000000171d1da224 */ /* 0x000fe200078e0214 */
[----:B------:R-:W-:Y:S04]  /*2380*/  BSSY B1, `(.L_x_48) ;  /* 0x0000006000017945 */ /* 0x000fe80003800000 */
[----:B------:R0:W-:Y:S01]  /*2390*/  @!P2 STG.E.U8 desc[UR36][R4.64+0x9], R29 ;  /* 0x0000091d0400a986 */ /* 0x0001e2000c101124 */
[----:B------:R-:W-:Y:S05]  /*23a0*/  @P3 BRA `(.L_x_49) ;  /* 0x00000000000c3947 */ /* 0x000fea0003800000 */
[----:B--2---:R-:W3:Y:S02]  /*23b0*/  LDG.E.U8 R89, desc[UR36][R10.64+0x8] ;  /* 0x000008240a597981 */ /* 0x004ee4000c1e1100 */
[----:B---3--:R-:W-:-:S05]  /*23c0*/  PRMT R13, R89, 0x8880, RZ ;  /* 0x00008880590d7816 */ /* 0x008fca00000000ff */
[----:B------:R-:W-:-:S07]  /*23d0*/  IMAD R20, R13, R88, RZ ;  /* 0x000000580d147224 */ /* 0x000fce00078e02ff */
.L_x_49:
[----:B------:R-:W-:Y:S05]  /*23e0*/  BSYNC B1 ;  /* 0x0000000000017941 */ /* 0x000fea0003800000 */
.L_x_48:
[----:B---3--:R-:W-:Y:S01]  /*23f0*/  @!P3 IMAD R13, R30, R23, R20 ;  /* 0x000000171e0db224 */ /* 0x008fe200078e0214 */
[----:B------:R-:W-:Y:S04]  /*2400*/  BSSY B1, `(.L_x_50) ;  /* 0x0000006000017945 */ /* 0x000fe80003800000 */
[----:B------:R3:W-:Y:S01]  /*2410*/  @!P3 STG.E.U8 desc[UR36][R6.64+0x8], R13 ;  /* 0x0000080d0600b986 */ /* 0x0007e2000c101124 */
[----:B------:R-:W-:Y:S05]  /*2420*/  @P4 BRA `(.L_x_51) ;  /* 0x00000000000c4947 */ /* 0x000fea0003800000 */
[----:B--2---:R-:W3:Y:S02]  /*2430*/  LDG.E.U8 R89, desc[UR36][R10.64+0x9] ;  /* 0x000009240a597981 */ /* 0x004ee4000c1e1100 */
[----:B---3--:R-:W-:-:S05]  /*2440*/  PRMT R13, R89, 0x8880, RZ ;  /* 0x00008880590d7816 */ /* 0x008fca00000000ff */
[----:B------:R-:W-:-:S07]  /*2450*/  IMAD R20, R13, R88, RZ ;  /* 0x000000580d147224 */ /* 0x000fce00078e02ff */
.L_x_51:
[----:B------:R-:W-:Y:S05]  /*2460*/  BSYNC B1 ;  /* 0x0000000000017941 */ /* 0x000fea0003800000 */
.L_x_50:
[----:B------:R-:W-:Y:S01]  /*2470*/  ISETP.LT.OR P2, PT, R3, 0x11, !P1 ;  /* 0x000000110300780c */ /* 0x000fe20004f41670 */
[----:B------:R-:W-:Y:S01]  /*2480*/  @!P4 IMAD R31, R31, R23, R20 ;  /* 0x000000171f1fc224 */ /* 0x000fe200078e0214 */
        /* <DEDUP_REMOVED lines=8> */
.L_x_53:
[----:B------:R-:W-:Y:S05]  /*2510*/  BSYNC B1 ;  /* 0x0000000000017941 */ /* 0x000fea0003800000 */
.L_x_52:
[----:B---3--:R-:W-:Y:S01]  /*2520*/  @!P2 IMAD R13, R32, R23, R20 ;  /* 0x00000017200da224 */ /* 0x008fe200078e0214 */
[----:B------:R-:W-:Y:S04]  /*2530*/  BSSY B1, `(.L_x_54) ;  /* 0x0000006000017945 */ /* 0x000fe80003800000 */
[----:B------:R3:W-:Y:S01]  /*2540*/  @!P2 STG.E.U8 desc[UR36][R4.64+0x10], R13 ;  /* 0x0000100d0400a986 */ /* 0x0007e2000c101124 */
[----:B------:R-:W-:Y:S05]  /*2550*/  @P3 BRA `(.L_x_55) ;  /* 0x00000000000c3947 */ /* 0x000fea0003800000 */
[----:B--2---:R-:W3:Y:S02]  /*2560*/  LDG.E.U8 R89, desc[UR36][R8.64+0x11] ;  /* 0x0000112408597981 */ /* 0x004ee4000c1e1100 */
[----:B---3--:R-:W-:-:S05]  /*2570*/  PRMT R13, R89, 0x8880, RZ ;  /* 0x00008880590d7816 */ /* 0x008fca00000000ff */
[----:B------:R-:W-:-:S07]  /*2580*/  IMAD R20, R13, R88, RZ ;  /* 0x000000580d147224 */ /* 0x000fce00078e02ff */
.L_x_55:
[----:B------:R-:W-:Y:S05]  /*2590*/  BSYNC B1 ;  /* 0x0000000000017941 */ /* 0x000fea0003800000 */
.L_x_54:
[----:B------:R-:W-:Y:S01]  /*25a0*/  @!P3 IMAD R33, R33, R23, R20 ;  /* 0x000000172121b224 */ /* 0x000fe200078e0214 */
[----:B------:R-:W-:Y:S04]  /*25b0*/  BSSY B1, `(.L_x_56) ;  /* 0x0000006000017945 */ /* 0x000fe80003800000 */
[----:B------:R0:W-:Y:S01]  /*25c0*/  @!P3 STG.E.U8 desc[UR36][R4.64+0x11], R33 ;  /* 0x000011210400b986 */ /* 0x0001e2000c101124 */
[----:B------:R-:W-:Y:S05]  /*25d0*/  @P4 BRA `(.L_x_57) ;  /* 0x00000000000c4947 */ /* 0x000fea0003800000 */
[----:B--2---:R-:W3:Y:S02]  /*25e0*/  LDG.E.U8 R89, desc[UR36][R10.64+0x10] ;  /* 0x000010240a597981 */ /* 0x004ee4000c1e1100 */
[----:B---3--:R-:W-:-:S05]  /*25f0*/  PRMT R13, R89, 0x8880, RZ ;  /* 0x00008880590d7816 */ /* 0x008fca00000000ff */
[----:B------:R-:W-:-:S07]  /*2600*/  IMAD R20, R13, R88, RZ ;  /* 0x000000580d147224 */ /* 0x000fce00078e02ff */
.L_x_57:
[----:B------:R-:W-:Y:S05]  /*2610*/  BSYNC B1 ;  /* 0x0000000000017941 */ /* 0x000fea0003800000 */
.L_x_56:
        /* <DEDUP_REMOVED lines=10> */
.L_x_59:
[----:B------:R-:W-:Y:S05]  /*26c0*/  BSYNC B1 ;  /* 0x0000000000017941 */ /* 0x000fea0003800000 */
.L_x_58:
[----:B------:R-:W-:Y:S01]  /*26d0*/  @!P2 IMAD R35, R35, R23, R20 ;  /* 0x000000172323a224 */ /* 0x000fe200078e0214 */
[----:B------:R-:W-:Y:S04]  /*26e0*/  BSSY B1, `(.L_x_60) ;  /* 0x0000006000017945 */ /* 0x000fe80003800000 */
[----:B------:R0:W-:Y:S01]  /*26f0*/  @!P2 STG.E.U8 desc[UR36][R6.64+0x11], R35 ;  /* 0x000011230600a986 */ /* 0x0001e2000c101124 */
[----:B------:R-:W-:Y:S05]  /*2700*/  @P3 BRA `(.L_x_61) ;  /* 0x00000000000c3947 */ /* 0x000fea0003800000 */
[----:B--2---:R-:W3:Y:S02]  /*2710*/  LDG.E.U8 R89, desc[UR36][R8.64+0x18] ;  /* 0x0000182408597981 */ /* 0x004ee4000c1e1100 */
[----:B---3--:R-:W-:-:S05]  /*2720*/  PRMT R13, R89, 0x8880, RZ ;  /* 0x00008880590d7816 */ /* 0x008fca00000000ff */
[----:B------:R-:W-:-:S07]  /*2730*/  IMAD R20, R13, R88, RZ ;  /* 0x000000580d147224 */ /* 0x000fce00078e02ff */
.L_x_61:
[----:B------:R-:W-:Y:S05]  /*2740*/  BSYNC B1 ;  /* 0x0000000000017941 */ /* 0x000fea0003800000 */
.L_x_60:
[----:B---3--:R-:W-:Y:S01]  /*2750*/  @!P3 IMAD R13, R36, R23, R20 ;  /* 0x00000017240db224 */ /* 0x008fe200078e0214 */
[----:B------:R-:W-:Y:S04]  /*2760*/  BSSY B1, `(.L_x_62) ;  /* 0x0000006000017945 */ /* 0x000fe80003800000 */
[----:B------:R3:W-:Y:S01]  /*2770*/  @!P3 STG.E.U8 desc[UR36][R4.64+0x18], R13 ;  /* 0x0000180d0400b986 */ /* 0x0007e2000c101124 */
[----:B------:R-:W-:Y:S05]  /*2780*/  @P4 BRA `(.L_x_63) ;  /* 0x00000000000c4947 */ /* 0x000fea0003800000 */
[----:B--2---:R-:W3:Y:S02]  /*2790*/  LDG.E.U8 R89, desc[UR36][R8.64+0x19] ;  /* 0x0000192408597981 */ /* 0x004ee4000c1e1100 */
[----:B---3--:R-:W-:-:S05]  /*27a0*/  PRMT R13, R89, 0x8880, RZ ;  /* 0x00008880590d7816 */ /* 0x008fca00000000ff */
[----:B------:R-:W-:-:S07]  /*27b0*/  IMAD R20, R13, R88, RZ ;  /* 0x000000580d147224 */ /* 0x000fce00078e02ff */
.L_x_63:
[----:B------:R-:W-:Y:S05]  /*27c0*/  BSYNC B1 ;  /* 0x0000000000017941 */ /* 0x000fea0003800000 */
.L_x_62:
        /* <DEDUP_REMOVED lines=10> */
.L_x_65:
[----:B------:R-:W-:Y:S05]  /*2870*/  BSYNC B1 ;  /* 0x0000000000017941 */ /* 0x000fea0003800000 */
.L_x_64:
[----:B---3--:R-:W-:Y:S01]  /*2880*/  @!P2 IMAD R13, R38, R23, R20 ;  /* 0x00000017260da224 */ /* 0x008fe200078e0214 */
[----:B------:R-:W-:Y:S04]  /*2890*/  BSSY B1, `(.L_x_66) ;  /* 0x0000006000017945 */ /* 0x000fe80003800000 */
[----:B------:R3:W-:Y:S01]  /*28a0*/  @!P2 STG.E.U8 desc[UR36][R6.64+0x18], R13 ;  /* 0x0000180d0600a986 */ /* 0x0007e2000c101124 */
[----:B------:R-:W-:Y:S05]  /*28b0*/  @P3 BRA `(.L_x_67) ;  /* 0x00000000000c3947 */ /* 0x000fea0003800000 */
[----:B--2---:R-:W3:Y:S02]  /*28c0*/  LDG.E.U8 R89, desc[UR36][R10.64+0x19] ;  /* 0x000019240a597981 */ /* 0x004ee4000c1e1100 */
[----:B---3--:R-:W-:-:S05]  /*28d0*/  PRMT R13, R89, 0x8880, RZ ;  /* 0x00008880590d7816 */ /* 0x008fca00000000ff */
[----:B------:R-:W-:-:S07]  /*28e0*/  IMAD R20, R13, R88, RZ ;  /* 0x000000580d147224 */ /* 0x000fce00078e02ff */
.L_x_67:
[----:B------:R-:W-:Y:S05]  /*28f0*/  BSYNC B1 ;  /* 0x0000000000017941 */ /* 0x000fea0003800000 */
.L_x_66:
[----:B------:R-:W-:Y:S01]  /*2900*/  @!P3 IMAD R39, R39, R23, R20 ;  /* 0x000000172727b224 */ /* 0x000fe200078e0214 */
[----:B------:R-:W-:Y:S04]  /*2910*/  BSSY B1, `(.L_x_68) ;  /* 0x0000006000017945 */ /* 0x000fe80003800000 */
[----:B------:R0:W-:Y:S01]  /*2920*/  @!P3 STG.E.U8 desc[UR36][R6.64+0x19], R39 ;  /* 0x000019270600b986 */ /* 0x0001e2000c101124 */
[----:B------:R-:W-:Y:S05]  /*2930*/  @P4 BRA `(.L_x_69) ;  /* 0x00000000000c4947 */ /* 0x000fea0003800000 */
[----:B--2---:R-:W3:Y:S02]  /*2940*/  LDG.E.U8 R89, desc[UR36][R8.64+0x20] ;  /* 0x0000202408597981 */ /* 0x004ee4000c1e1100 */
[----:B---3--:R-:W-:-:S05]  /*2950*/  PRMT R13, R89, 0x8880, RZ ;  /* 0x00008880590d7816 */ /* 0x008fca00000000ff */
[----:B------:R-:W-:-:S07]  /*2960*/  IMAD R20, R13, R88, RZ ;  /* 0x000000580d147224 */ /* 0x000fce00078e02ff */
.L_x_69:
[----:B------:R-:W-:Y:S05]  /*2970*/  BSYNC B1 ;  /* 0x0000000000017941 */ /* 0x000fea0003800000 */
.L_x_68:
        /* <DEDUP_REMOVED lines=10> */
.L_x_71:
[----:B------:R-:W-:Y:S05]  /*2a20*/  BSYNC B1 ;  /* 0x0000000000017941 */ /* 0x000fea0003800000 */
.L_x_70:
[----:B------:R-:W-:Y:S01]  /*2a30*/  @!P2 IMAD R41, R41, R23, R20 ;  /* 0x000000172929a224 */ /* 0x000fe200078e0214 */
[----:B------:R-:W-:Y:S04]  /*2a40*/  BSSY B1, `(.L_x_72) ;  /* 0x0000006000017945 */ /* 0x000fe80003800000 */
[----:B------:R0:W-:Y:S01]  /*2a50*/  @!P2 STG.E.U8 desc[UR36][R4.64+0x21], R41 ;  /* 0x000021290400a986 */ /* 0x0001e2000c101124 */
[----:B------:R-:W-:Y:S05]  /*2a60*/  @P3 BRA `(.L_x_73) ;  /* 0x00000000000c3947 */ /* 0x000fea0003800000 */
[----:B--2---:R-:W3:Y:S02]  /*2a70*/  LDG.E.U8 R89, desc[UR36][R10.64+0x20] ;  /* 0x000020240a597981 */ /* 0x004ee4000c1e1100 */
[----:B---3--:R-:W-:-:S05]  /*2a80*/  PRMT R13, R89, 0x8880, RZ ;  /* 0x00008880590d7816 */ /* 0x008fca00000000ff */
[----:B------:R-:W-:-:S07]  /*2a90*/  IMAD R20, R13, R88, RZ ;  /* 0x000000580d147224 */ /* 0x000fce00078e02ff */
.L_x_73:
[----:B------:R-:W-:Y:S05]  /*2aa0*/  BSYNC B1 ;  /* 0x0000000000017941 */ /* 0x000fea0003800000 */
.L_x_72:
[----:B---3--:R-:W-:Y:S01]  /*2ab0*/  @!P3 IMAD R13, R42, R23, R20 ;  /* 0x000000172a0db224 */ /* 0x008fe200078e0214 */
[----:B------:R-:W-:Y:S04]  /*2ac0*/  BSSY B1, `(.L_x_74) ;  /* 0x0000006000017945 */ /* 0x000fe80003800000 */
[----:B------:R3:W-:Y:S01]  /*2ad0*/  @!P3 STG.E.U8 desc[UR36][R6.64+0x20], R13 ;  /* 0x0000200d0600b986 */ /* 0x0007e2000c101124 */
[----:B------:R-:W-:Y:S05]  /*2ae0*/  @P4 BRA `(.L_x_75) ;  /* 0x00000000000c4947 */ /* 0x000fea0003800000 */
[----:B--2---:R-:W3:Y:S02]  /*2af0*/  LDG.E.U8 R89, desc[UR36][R10.64+0x21] ;  /* 0x000021240a597981 */ /* 0x004ee4000c1e1100 */
[----:B---3--:R-:W-:-:S05]  /*2b00*/  PRMT R13, R89, 0x8880, RZ ;  /* 0x00008880590d7816 */ /* 0x008fca00000000ff */
[----:B------:R-:W-:-:S07]  /*2b10*/  IMAD R20, R13, R88, RZ ;  /* 0x000000580d147224 */ /* 0x000fce00078e02ff */
.L_x_75:
[----:B------:R-:W-:Y:S05]  /*2b20*/  BSYNC B1 ;  /* 0x0000000000017941 */ /* 0x000fea0003800000 */
.L_x_74:
        /* <DEDUP_REMOVED lines=10> */
.L_x_77:
[----:B------:R-:W-:Y:S05]  /*2bd0*/  BSYNC B1 ;  /* 0x0000000000017941 */ /* 0x000fea0003800000 */
.L_x_76:
[----:B---3--:R-:W-:Y:S01]  /*2be0*/  @!P2 IMAD R13, R44, R23, R20 ;  /* 0x000000172c0da224 */ /* 0x008fe200078e0214 */
[----:B------:R-:W-:Y:S04]  /*2bf0*/  BSSY B1, `(.L_x_78) ;  /* 0x0000006000017945 */ /* 0x000fe80003800000 */
[----:B------:R3:W-:Y:S01]  /*2c00*/  @!P2 STG.E.U8 desc[UR36][R4.64+0x28], R13 ;  /* 0x0000280d0400a986 */ /* 0x0007e2000c101124 */
[----:B------:R-:W-:Y:S05]  /*2c10*/  @P3 BRA `(.L_x_79) ;  /* 0x00000000000c3947 */ /* 0x000fea0003800000 */
[----:B--2---:R-:W3:Y:S02]  /*2c20*/  LDG.E.U8 R89, desc[UR36][R8.64+0x29] ;  /* 0x0000292408597981 */ /* 0x004ee4000c1e1100 */
[----:B---3--:R-:W-:-:S05]  /*2c30*/  PRMT R13, R89, 0x8880, RZ ;  /* 0x00008880590d7816 */ /* 0x008fca00000000ff */
[----:B------:R-:W-:-:S07]  /*2c40*/  IMAD R20, R13, R88, RZ ;  /* 0x000000580d147224 */ /* 0x000fce00078e02ff */
.L_x_79:
[----:B------:R-:W-:Y:S05]  /*2c50*/  BSYNC B1 ;  /* 0x0000000000017941 */ /* 0x000fea0003800000 */
.L_x_78:
[----:B------:R-:W-:Y:S01]  /*2c60*/  @!P3 IMAD R45, R45, R23, R20 ;  /* 0x000000172d2db224 */ /* 0x000fe200078e0214 */
[----:B------:R-:W-:Y:S04]  /*2c70*/  BSSY B1, `(.L_x_80) ;  /* 0x0000006000017945 */ /* 0x000fe80003800000 */
[----:B------:R0:W-:Y:S01]  /*2c80*/  @!P3 STG.E.U8 desc[UR36][R4.64+0x29], R45 ;  /* 0x0000292d0400b986 */ /* 0x0001e2000c101124 */
[----:B------:R-:W-:Y:S05]  /*2c90*/  @P4 BRA `(.L_x_81) ;  /* 0x00000000000c4947 */ /* 0x000fea0003800000 */
[----:B--2---:R-:W3:Y:S02]  /*2ca0*/  LDG.E.U8 R89, desc[UR36][R10.64+0x28] ;  /* 0x000028240a597981 */ /* 0x004ee4000c1e1100 */
[----:B---3--:R-:W-:-:S05]  /*2cb0*/  PRMT R13, R89, 0x8880, RZ ;  /* 0x00008880590d7816 */ /* 0x008fca00000000ff */
[----:B------:R-:W-:-:S07]  /*2cc0*/  IMAD R20, R13, R88, RZ ;  /* 0x000000580d147224 */ /* 0x000fce00078e02ff */
.L_x_81:
[----:B------:R-:W-:Y:S05]  /*2cd0*/  BSYNC B1 ;  /* 0x0000000000017941 */ /* 0x000fea0003800000 */
.L_x_80:
        /* <DEDUP_REMOVED lines=10> */
.L_x_83:
[----:B------:R-:W-:Y:S05]  /*2d80*/  BSYNC B1 ;  /* 0x0000000000017941 */ /* 0x000fea0003800000 */
.L_x_82:
[----:B------:R-:W-:Y:S01]  /*2d90*/  @!P2 IMAD R47, R47, R23, R20 ;  /* 0x000000172f2fa224 */ /* 0x000fe200078e0214 */
[----:B------:R-:W-:Y:S04]  /*2da0*/  BSSY B1, `(.L_x_84) ;  /* 0x0000006000017945 */ /* 0x000fe80003800000 */
[----:B------:R0:W-:Y:S01]  /*2db0*/  @!P2 STG.E.U8 desc[UR36][R6.64+0x29], R47 ;  /* 0x0000292f0600a986 */ /* 0x0001e2000c101124 */
[----:B------:R-:W-:Y:S05]  /*2dc0*/  @P3 BRA `(.L_x_85) ;  /* 0x00000000000c3947 */ /* 0x000fea0003800000 */
[----:B--2---:R-:W3:Y:S02]  /*2dd0*/  LDG.E.U8 R89, desc[UR36][R8.64+0x30] ;  /* 0x0000302408597981 */ /* 0x004ee4000c1e1100 */
[----:B---3--:R-:W-:-:S05]  /*2de0*/  PRMT R13, R89, 0x8880, RZ ;  /* 0x00008880590d7816 */ /* 0x008fca00000000ff */
[----:B------:R-:W-:-:S07]  /*2df0*/  IMAD R20, R13, R88, RZ ;  /* 0x000000580d147224 */ /* 0x000fce00078e02ff */
.L_x_85:
[----:B------:R-:W-:Y:S05]  /*2e00*/  BSYNC B1 ;  /* 0x0000000000017941 */ /* 0x000fea0003800000 */
.L_x_84:
[----:B---3--:R-:W-:Y:S01]  /*2e10*/  @!P3 IMAD R13, R48, R23, R20 ;  /* 0x00000017300db224 */ /* 0x008fe200078e0214 */
[----:B------:R-:W-:Y:S04]  /*2e20*/  BSSY B1, `(.L_x_86) ;  /* 0x0000006000017945 */ /* 0x000fe80003800000 */
[----:B------:R3:W-:Y:S01]  /*2e30*/  @!P3 STG.E.U8 desc[UR36][R4.64+0x30], R13 ;  /* 0x0000300d0400b986 */ /* 0x0007e2000c101124 */
[----:B------:R-:W-:Y:S05]  /*2e40*/  @P4 BRA `(.L_x_87) ;  /* 0x00000000000c4947 */ /* 0x000fea0003800000 */
[----:B--2---:R-:W3:Y:S02]  /*2e50*/  LDG.E.U8 R89, desc[UR36][R8.64+0x31] ;  /* 0x0000312408597981 */ /* 0x004ee4000c1e1100 */
[----:B---3--:R-:W-:-:S05]  /*2e60*/  PRMT R13, R89, 0x8880, RZ ;  /* 0x00008880590d7816 */ /* 0x008fca00000000ff */
[----:B------:R-:W-:-:S07]  /*2e70*/  IMAD R20, R13, R88, RZ ;  /* 0x000000580d147224 */ /* 0x000fce00078e02ff */
.L_x_87:
[----:B------:R-:W-:Y:S05]  /*2e80*/  BSYNC B1 ;  /* 0x0000000000017941 */ /* 0x000fea0003800000 */
.L_x_86:
        /* <DEDUP_REMOVED lines=10> */
.L_x_89:
[----:B------:R-:W-:Y:S05]  /*2f30*/  BSYNC B1 ;  /* 0x0000000000017941 */ /* 0x000fea0003800000 */
.L_x_88:
[----:B---3--:R-:W-:Y:S01]  /*2f40*/  @!P2 IMAD R13, R50, R23, R20 ;  /* 0x00000017320da224 */ /* 0x008fe200078e0214 */
[----:B------:R-:W-:Y:S04]  /*2f50*/  BSSY B1, `(.L_x_90) ;  /* 0x0000006000017945 */ /* 0x000fe80003800000 */
[----:B------:R3:W-:Y:S01]  /*2f60*/  @!P2 STG.E.U8 desc[UR36][R6.64+0x30], R13 ;  /* 0x0000300d0600a986 */ /* 0x0007e2000c101124 */
[----:B------:R-:W-:Y:S05]  /*2f70*/  @P3 BRA `(.L_x_91) ;  /* 0x00000000000c3947 */ /* 0x000fea0003800000 */
[----:B--2---:R-:W3:Y:S02]  /*2f80*/  LDG.E.U8 R89, desc[UR36][R10.64+0x31] ;  /* 0x000031240a597981 */ /* 0x004ee4000c1e1100 */
[----:B---3--:R-:W-:-:S05]  /*2f90*/  PRMT R13, R89, 0x8880, RZ ;  /* 0x00008880590d7816 */ /* 0x008fca00000000ff */
[----:B------:R-:W-:-:S07]  /*2fa0*/  IMAD R20, R13, R88, RZ ;  /* 0x000000580d147224 */ /* 0x000fce00078e02ff */
.L_x_91:
[----:B------:R-:W-:Y:S05]  /*2fb0*/  BSYNC B1 ;  /* 0x0000000000017941 */ /* 0x000fea0003800000 */
.L_x_90:
[----:B------:R-:W-:Y:S01]  /*2fc0*/  @!P3 IMAD R51, R51, R23, R20 ;  /* 0x000000173333b224 */ /* 0x000fe200078e0214 */
[----:B------:R-:W-:Y:S04]  /*2fd0*/  BSSY B1, `(.L_x_92) ;  /* 0x0000006000017945 */ /* 0x000fe80003800000 */
[----:B------:R0:W-:Y:S01]  /*2fe0*/  @!P3 STG.E.U8 desc[UR36][R6.64+0x31], R51 ;  /* 0x000031330600b986 */ /* 0x0001e2000c101124 */
[----:B------:R-:W-:Y:S05]  /*2ff0*/  @P4 BRA `(.L_x_93) ;  /* 0x00000000000c4947 */ /* 0x000fea0003800000 */
[----:B--2---:R-:W3:Y:S02]  /*3000*/  LDG.E.U8 R89, desc[UR36][R8.64+0x38] ;  /* 0x0000382408597981 */ /* 0x004ee4000c1e1100 */
[----:B---3--:R-:W-:-:S05]  /*3010*/  PRMT R13, R89, 0x8880, RZ ;  /* 0x00008880590d7816 */ /* 0x008fca00000000ff */
[----:B------:R-:W-:-:S07]  /*3020*/  IMAD R20, R13, R88, RZ ;  /* 0x000000580d147224 */ /* 0x000fce00078e02ff */
.L_x_93:
[----:B------:R-:W-:Y:S05]  /*3030*/  BSYNC B1 ;  /* 0x0000000000017941 */ /* 0x000fea0003800000 */
.L_x_92:
        /* <DEDUP_REMOVED lines=10> */
.L_x_95:
[----:B------:R-:W-:Y:S05]  /*30e0*/  BSYNC B1 ;  /* 0x0000000000017941 */ /* 0x000fea0003800000 */
.L_x_94:
[----:B------:R-:W-:Y:S01]  /*30f0*/  @!P2 IMAD R53, R53, R23, R20 ;  /* 0x000000173535a224 */ /* 0x000fe200078e0214 */
[----:B------:R-:W-:Y:S04]  /*3100*/  BSSY B1, `(.L_x_96) ;  /* 0x0000006000017945 */ /* 0x000fe80003800000 */
[----:B------:R0:W-:Y:S01]  /*3110*/  @!P2 STG.E.U8 desc[UR36][R4.64+0x39], R53 ;  /* 0x000039350400a986 */ /* 0x0001e2000c101124 */
[----:B------:R-:W-:Y:S05]  /*3120*/  @P3 BRA `(.L_x_97) ;  /* 0x00000000000c3947 */ /* 0x000fea0003800000 */
[----:B--2---:R-:W3:Y:S02]  /*3130*/  LDG.E.U8 R89, desc[UR36][R10.64+0x38] ;  /* 0x000038240a597981 */ /* 0x004ee4000c1e1100 */
[----:B---3--:R-:W-:-:S05]  /*3140*/  PRMT R13, R89, 0x8880, RZ ;  /* 0x00008880590d7816 */ /* 0x008fca00000000ff */
[----:B------:R-:W-:-:S07]  /*3150*/  IMAD R20, R13, R88, RZ ;  /* 0x000000580d147224 */ /* 0x000fce00078e02ff */
.L_x_97:
[----:B------:R-:W-:Y:S05]  /*3160*/  BSYNC B1 ;  /* 0x0000000000017941 */ /* 0x000fea0003800000 */
.L_x_96:
[----:B---3--:R-:W-:Y:S01]  /*3170*/  @!P3 IMAD R13, R54, R23, R20 ;  /* 0x00000017360db224 */ /* 0x008fe200078e0214 */
[----:B------:R-:W-:Y:S04]  /*3180*/  BSSY B1, `(.L_x_98) ;  /* 0x0000006000017945 */ /* 0x000fe80003800000 */
[----:B------:R3:W-:Y:S01]  /*3190*/  @!P3 STG.E.U8 desc[UR36][R6.64+0x38], R13 ;  /* 0x0000380d0600b986 */ /* 0x0007e2000c101124 */
[----:B------:R-:W-:Y:S05]  /*31a0*/  @P4 BRA `(.L_x_99) ;  /* 0x00000000000c4947 */ /* 0x000fea0003800000 */
[----:B--2---:R-:W3:Y:S02]  /*31b0*/  LDG.E.U8 R89, desc[UR36][R10.64+0x39] ;  /* 0x000039240a597981 */ /* 0x004ee4000c1e1100 */
[----:B---3--:R-:W-:-:S05]  /*31c0*/  PRMT R13, R89, 0x8880, RZ ;  /* 0x00008880590d7816 */ /* 0x008fca00000000ff */
[----:B------:R-:W-:-:S07]  /*31d0*/  IMAD R20, R13, R88, RZ ;  /* 0x000000580d147224 */ /* 0x000fce00078e02ff */
.L_x_99:
[----:B------:R-:W-:Y:S05]  /*31e0*/  BSYNC B1 ;  /* 0x0000000000017941 */ /* 0x000fea0003800000 */
.L_x_98:
        /* <DEDUP_REMOVED lines=10> */
.L_x_101:
[----:B------:R-:W-:Y:S05]  /*3290*/  BSYNC B1 ;  /* 0x0000000000017941 */ /* 0x000fea0003800000 */
.L_x_100:
[----:B---3--:R-:W-:Y:S01]  /*32a0*/  @!P2 IMAD R13, R56, R23, R20 ;  /* 0x00000017380da224 */ /* 0x008fe200078e0214 */
[----:B------:R-:W-:Y:S04]  /*32b0*/  BSSY B1, `(.L_x_102) ;  /* 0x0000006000017945 */ /* 0x000fe80003800000 */
[----:B------:R3:W-:Y:S01]  /*32c0*/  @!P2 STG.E.U8 desc[UR36][R4.64+0x40], R13 ;  /* 0x0000400d0400a986 */ /* 0x0007e2000c101124 */
[----:B------:R-:W-:Y:S05]  /*32d0*/  @P3 BRA `(.L_x_103) ;  /* 0x00000000000c3947 */ /* 0x000fea0003800000 */
[----:B--2---:R-:W3:Y:S02]  /*32e0*/  LDG.E.U8 R89, desc[UR36][R8.64+0x41] ;  /* 0x0000412408597981 */ /* 0x004ee4000c1e1100 */
[----:B---3--:R-:W-:-:S05]  /*32f0*/  PRMT R13, R89, 0x8880, RZ ;  /* 0x00008880590d7816 */ /* 0x008fca00000000ff */
[----:B------:R-:W-:-:S07]  /*3300*/  IMAD R20, R13, R88, RZ ;  /* 0x000000580d147224 */ /* 0x000fce00078e02ff */
.L_x_103:
[----:B------:R-:W-:Y:S05]  /*3310*/  BSYNC B1 ;  /* 0x0000000000017941 */ /* 0x000fea0003800000 */
.L_x_102:
[----:B------:R-:W-:Y:S01]  /*3320*/  @!P3 IMAD R57, R57, R23, R20 ;  /* 0x000000173939b224 */ /* 0x000fe200078e0214 */
[----:B------:R-:W-:Y:S04]  /*3330*/  BSSY B1, `(.L_x_104) ;  /* 0x0000006000017945 */ /* 0x000fe80003800000 */
[----:B------:R0:W-:Y:S01]  /*3340*/  @!P3 STG.E.U8 desc[UR36][R4.64+0x41], R57 ;  /* 0x000041390400b986 */ /* 0x0001e2000c101124 */
[----:B------:R-:W-:Y:S05]  /*3350*/  @P4 BRA `(.L_x_105) ;  /* 0x00000000000c4947 */ /* 0x000fea0003800000 */
[----:B--2---:R-:W3:Y:S02]  /*3360*/  LDG.E.U8 R89, desc[UR36][R10.64+0x40] ;  /* 0x000040240a597981 */ /* 0x004ee4000c1e1100 */
[----:B---3--:R-:W-:-:S05]  /*3370*/  PRMT R13, R89, 0x8880, RZ ;  /* 0x00008880590d7816 */ /* 0x008fca00000000ff */
[----:B------:R-:W-:-:S07]  /*3380*/  IMAD R20, R13, R88, RZ ;  /* 0x000000580d147224 */ /* 0x000fce00078e02ff */
.L_x_105:
[----:B------:R-:W-:Y:S05]  /*3390*/  BSYNC B1 ;  /* 0x0000000000017941 */ /* 0x000fea0003800000 */
.L_x_104:
        /* <DEDUP_REMOVED lines=10> */
.L_x_107:
[----:B------:R-:W-:Y:S05]  /*3440*/  BSYNC B1 ;  /* 0x0000000000017941 */ /* 0x000fea0003800000 */
.L_x_106:
[----:B------:R-:W-:Y:S01]  /*3450*/  @!P2 IMAD R59, R59, R23, R20 ;  /* 0x000000173b3ba224 */ /* 0x000fe200078e0214 */
[----:B------:R-:W-:Y:S04]  /*3460*/  BSSY B1, `(.L_x_108) ;  /* 0x0000006000017945 */ /* 0x000fe80003800000 */
[----:B------:R0:W-:Y:S01]  /*3470*/  @!P2 STG.E.U8 desc[UR36][R6.64+0x41], R59 ;  /* 0x0000413b0600a986 */ /* 0x0001e2000c101124 */
[----:B------:R-:W-:Y:S05]  /*3480*/  @P3 BRA `(.L_x_109) ;  /* 0x00000000000c3947 */ /* 0x000fea0003800000 */
[----:B--2---:R-:W3:Y:S02]  /*3490*/  LDG.E.U8 R89, desc[UR36][R8.64+0x48] ;  /* 0x0000482408597981 */ /* 0x004ee4000c1e1100 */
[----:B---3--:R-:W-:-:S05]  /*34a0*/  PRMT R13, R89, 0x8880, RZ ;  /* 0x00008880590d7816 */ /* 0x008fca00000000ff */
[----:B------:R-:W-:-:S07]  /*34b0*/  IMAD R20, R13, R88, RZ ;  /* 0x000000580d147224 */ /* 0x000fce00078e02ff */
.L_x_109:
[----:B------:R-:W-:Y:S05]  /*34c0*/  BSYNC B1 ;  /* 0x0000000000017941 */ /* 0x000fea0003800000 */
.L_x_108:
[----:B---3--:R-:W-:Y:S01]  /*34d0*/  @!P3 IMAD R13, R60, R23, R20 ;  /* 0x000000173c0db224 */ /* 0x008fe200078e0214 */
[----:B------:R-:W-:Y:S04]  /*34e0*/  BSSY B1, `(.L_x_110) ;  /* 0x0000006000017945 */ /* 0x000fe80003800000 */
[----:B------:R3:W-:Y:S01]  /*34f0*/  @!P3 STG.E.U8 desc[UR36][R4.64+0x48], R13 ;  /* 0x0000480d0400b986 */ /* 0x0007e2000c101124 */
[----:B------:R-:W-:Y:S05]  /*3500*/  @P4 BRA `(.L_x_111) ;  /* 0x00000000000c4947 */ /* 0x000fea0003800000 */
[----:B--2---:R-:W3:Y:S02]  /*3510*/  LDG.E.U8 R89, desc[UR36][R8.64+0x49] ;  /* 0x0000492408597981 */ /* 0x004ee4000c1e1100 */
[----:B---3--:R-:W-:-:S05]  /*3520*/  PRMT R13, R89, 0x8880, RZ ;  /* 0x00008880590d7816 */ /* 0x008fca00000000ff */
[----:B------:R-:W-:-:S07]  /*3530*/  IMAD R20, R13, R88, RZ ;  /* 0x000000580d147224 */ /* 0x000fce00078e02ff */
.L_x_111:
[----:B------:R-:W-:Y:S05]  /*3540*/  BSYNC B1 ;  /* 0x0000000000017941 */ /* 0x000fea0003800000 */
.L_x_110:
        /* <DEDUP_REMOVED lines=10> */
.L_x_113:
[----:B------:R-:W-:Y:S05]  /*35f0*/  BSYNC B1 ;  /* 0x0000000000017941 */ /* 0x000fea0003800000 */
.L_x_112:
[----:B---3--:R-:W-:Y:S01]  /*3600*/  @!P2 IMAD R13, R62, R23, R20 ;  /* 0x000000173e0da224 */ /* 0x008fe200078e0214 */
[----:B------:R-:W-:Y:S04]  /*3610*/  BSSY B1, `(.L_x_114) ;  /* 0x0000006000017945 */ /* 0x000fe80003800000 */
[----:B------:R3:W-:Y:S01]  /*3620*/  @!P2 STG.E.U8 desc[UR36][R6.64+0x48], R13 ;  /* 0x0000480d0600a986 */ /* 0x0007e2000c101124 */
[----:B------:R-:W-:Y:S05]  /*3630*/  @P3 BRA `(.L_x_115) ;  /* 0x00000000000c3947 */ /* 0x000fea0003800000 */
[----:B--2---:R-:W3:Y:S02]  /*3640*/  LDG.E.U8 R89, desc[UR36][R10.64+0x49] ;  /* 0x000049240a597981 */ /* 0x004ee4000c1e1100 */
[----:B---3--:R-:W-:-:S05]  /*3650*/  PRMT R13, R89, 0x8880, RZ ;  /* 0x00008880590d7816 */ /* 0x008fca00000000ff */
[----:B------:R-:W-:-:S07]  /*3660*/  IMAD R20, R13, R88, RZ ;  /* 0x000000580d147224 */ /* 0x000fce00078e02ff */
.L_x_115:
[----:B------:R-:W-:Y:S05]  /*3670*/  BSYNC B1 ;  /* 0x0000000000017941 */ /* 0x000fea0003800000 */
.L_x_114:
[----:B------:R-:W-:Y:S01]  /*3680*/  @!P3 IMAD R63, R63, R23, R20 ;  /* 0x000000173f3fb224 */ /* 0x000fe200078e0214 */
[----:B------:R-:W-:Y:S04]  /*3690*/  BSSY B1, `(.L_x_116) ;  /* 0x0000006000017945 */ /* 0x000fe80003800000 */
[----:B------:R0:W-:Y:S01]  /*36a0*/  @!P3 STG.E.U8 desc[UR36][R6.64+0x49], R63 ;  /* 0x0000493f0600b986 */ /* 0x0001e2000c101124 */
[----:B------:R-:W-:Y:S05]  /*36b0*/  @P4 BRA `(.L_x_117) ;  /* 0x00000000000c4947 */ /* 0x000fea0003800000 */
[----:B--2---:R-:W3:Y:S02]  /*36c0*/  LDG.E.U8 R89, desc[UR36][R8.64+0x50] ;  /* 0x0000502408597981 */ /* 0x004ee4000c1e1100 */
[----:B---3--:R-:W-:-:S05]  /*36d0*/  PRMT R13, R89, 0x8880, RZ ;  /* 0x00008880590d7816 */ /* 0x008fca00000000ff */
[----:B------:R-:W-:-:S07]  /*36e0*/  IMAD R20, R13, R88, RZ ;  /* 0x000000580d147224 */ /* 0x000fce00078e02ff */
.L_x_117:
[----:B------:R-:W-:Y:S05]  /*36f0*/  BSYNC B1 ;  /* 0x0000000000017941 */ /* 0x000fea0003800000 */
.L_x_116:
        /* <DEDUP_REMOVED lines=10> */
.L_x_119:
[----:B------:R-:W-:Y:S05]  /*37a0*/  BSYNC B1 ;  /* 0x0000000000017941 */ /* 0x000fea0003800000 */
.L_x_118:
[----:B------:R-:W-:Y:S01]  /*37b0*/  @!P2 IMAD R65, R65, R23, R20 ;  /* 0x000000174141a224 */ /* 0x000fe200078e0214 */
[----:B------:R-:W-:Y:S04]  /*37c0*/  BSSY B1, `(.L_x_120) ;  /* 0x0000006000017945 */ /* 0x000fe80003800000 */
[----:B------:R0:W-:Y:S01]  /*37d0*/  @!P2 STG.E.U8 desc[UR36][R4.64+0x51], R65 ;  /* 0x000051410400a986 */ /* 0x0001e2000c101124 */
[----:B------:R-:W-:Y:S05]  /*37e0*/  @P3 BRA `(.L_x_121) ;  /* 0x00000000000c3947 */ /* 0x000fea0003800000 */
[----:B--2---:R-:W3:Y:S02]  /*37f0*/  LDG.E.U8 R89, desc[UR36][R10.64+0x50] ;  /* 0x000050240a597981 */ /* 0x004ee4000c1e1100 */
[----:B---3--:R-:W-:-:S05]  /*3800*/  PRMT R13, R89, 0x8880, RZ ;  /* 0x00008880590d7816 */ /* 0x008fca00000000ff */
[----:B------:R-:W-:-:S07]  /*3810*/  IMAD R20, R13, R88, RZ ;  /* 0x000000580d147224 */ /* 0x000fce00078e02ff */
.L_x_121:
[----:B------:R-:W-:Y:S05]  /*3820*/  BSYNC B1 ;  /* 0x0000000000017941 */ /* 0x000fea0003800000 */
.L_x_120:
[----:B---3--:R-:W-:Y:S01]  /*3830*/  @!P3 IMAD R13, R66, R23, R20 ;  /* 0x00000017420db224 */ /* 0x008fe200078e0214 */
[----:B------:R-:W-:Y:S04]  /*3840*/  BSSY B1, `(.L_x_122) ;  /* 0x0000006000017945 */ /* 0x000fe80003800000 */
[----:B------:R3:W-:Y:S01]  /*3850*/  @!P3 STG.E.U8 desc[UR36][R6.64+0x50], R13 ;  /* 0x0000500d0600b986 */ /* 0x0007e2000c101124 */
[----:B------:R-:W-:Y:S05]  /*3860*/  @P4 BRA `(.L_x_123) ;  /* 0x00000000000c4947 */ /* 0x000fea0003800000 */
[----:B--2---:R-:W3:Y:S02]  /*3870*/  LDG.E.U8 R89, desc[UR36][R10.64+0x51] ;  /* 0x000051240a597981 */ /* 0x004ee4000c1e1100 */
[----:B---3--:R-:W-:-:S05]  /*3880*/  PRMT R13, R89, 0x8880, RZ ;  /* 0x00008880590d7816 */ /* 0x008fca00000000ff */
[----:B------:R-:W-:-:S07]  /*3890*/  IMAD R20, R13, R88, RZ ;  /* 0x000000580d147224 */ /* 0x000fce00078e02ff */
.L_x_123:
[----:B------:R-:W-:Y:S05]  /*38a0*/  BSYNC B1 ;  /* 0x0000000000017941 */ /* 0x000fea0003800000 */
.L_x_122:
        /* <DEDUP_REMOVED lines=10> */
.L_x_125:
[----:B------:R-:W-:Y:S05]  /*3950*/  BSYNC B1 ;  /* 0x0000000000017941 */ /* 0x000fea0003800000 */
.L_x_124:
[----:B---3--:R-:W-:Y:S01]  /*3960*/  @!P2 IMAD R13, R68, R23, R20 ;  /* 0x00000017440da224 */ /* 0x008fe200078e0214 */
[----:B------:R-:W-:Y:S04]  /*3970*/  BSSY B1, `(.L_x_126) ;  /* 0x0000006000017945 */ /* 0x000fe80003800000 */
[----:B------:R3:W-:Y:S01]  /*3980*/  @!P2 STG.E.U8 desc[UR36][R4.64+0x58], R13 ;  /* 0x0000580d0400a986 */ /* 0x0007e2000c101124 */
[----:B------:R-:W-:Y:S05]  /*3990*/  @P3 BRA `(.L_x_127) ;  /* 0x00000000000c3947 */ /* 0x000fea0003800000 */
[----:B--2---:R-:W3:Y:S02]  /*39a0*/  LDG.E.U8 R89, desc[UR36][R8.64+0x59] ;  /* 0x0000592408597981 */ /* 0x004ee4000c1e1100 */
[----:B---3--:R-:W-:-:S05]  /*39b0*/  PRMT R13, R89, 0x8880, RZ ;  /* 0x00008880590d7816 */ /* 0x008fca00000000ff */
[----:B------:R-:W-:-:S07]  /*39c0*/  IMAD R20, R13, R88, RZ ;  /* 0x000000580d147224 */ /* 0x000fce00078e02ff */
.L_x_127:
[----:B------:R-:W-:Y:S05]  /*39d0*/  BSYNC B1 ;  /* 0x0000000000017941 */ /* 0x000fea0003800000 */
.L_x_126:
[----:B------:R-:W-:Y:S01]  /*39e0*/  @!P3 IMAD R69, R69, R23, R20 ;  /* 0x000000174545b224 */ /* 0x000fe200078e0214 */
[----:B------:R-:W-:Y:S04]  /*39f0*/  BSSY B1, `(.L_x_128) ;  /* 0x0000006000017945 */ /* 0x000fe80003800000 */
[----:B------:R0:W-:Y:S01]  /*3a00*/  @!P3 STG.E.U8 desc[UR36][R4.64+0x59], R69 ;  /* 0x000059450400b986 */ /* 0x0001e2000c101124 */
[----:B------:R-:W-:Y:S05]  /*3a10*/  @P4 BRA `(.L_x_129) ;  /* 0x00000000000c4947 */ /* 0x000fea0003800000 */
[----:B--2---:R-:W3:Y:S02]  /*3a20*/  LDG.E.U8 R89, desc[UR36][R10.64+0x58] ;  /* 0x000058240a597981 */ /* 0x004ee4000c1e1100 */
[----:B---3--:R-:W-:-:S05]  /*3a30*/  PRMT R13, R89, 0x8880, RZ ;  /* 0x00008880590d7816 */ /* 0x008fca00000000ff */
[----:B------:R-:W-:-:S07]  /*3a40*/  IMAD R20, R13, R88, RZ ;  /* 0x000000580d147224 */ /* 0x000fce00078e02ff */
.L_x_129:
[----:B------:R-:W-:Y:S05]  /*3a50*/  BSYNC B1 ;  /* 0x0000000000017941 */ /* 0x000fea0003800000 */
.L_x_128:
        /* <DEDUP_REMOVED lines=10> */
.L_x_131:
[----:B------:R-:W-:Y:S05]  /*3b00*/  BSYNC B1 ;  /* 0x0000000000017941 */ /* 0x000fea0003800000 */
.L_x_130:
[----:B------:R-:W-:Y:S01]  /*3b10*/  @!P2 IMAD R71, R71, R23, R20 ;  /* 0x000000174747a224 */ /* 0x000fe200078e0214 */
[----:B------:R-:W-:Y:S04]  /*3b20*/  BSSY B1, `(.L_x_132) ;  /* 0x0000006000017945 */ /* 0x000fe80003800000 */
[----:B------:R0:W-:Y:S01]  /*3b30*/  @!P2 STG.E.U8 desc[UR36][R6.64+0x59], R71 ;  /* 0x000059470600a986 */ /* 0x0001e2000c101124 */
[----:B------:R-:W-:Y:S05]  /*3b40*/  @P3 BRA `(.L_x_133) ;  /* 0x00000000000c3947 */ /* 0x000fea0003800000 */
[----:B--2---:R-:W3:Y:S02]  /*3b50*/  LDG.E.U8 R89, desc[UR36][R8.64+0x60] ;  /* 0x0000602408597981 */ /* 0x004ee4000c1e1100 */
[----:B---3--:R-:W-:-:S05]  /*3b60*/  PRMT R13, R89, 0x8880, RZ ;  /* 0x00008880590d7816 */ /* 0x008fca00000000ff */
[----:B------:R-:W-:-:S07]  /*3b70*/  IMAD R20, R13, R88, RZ ;  /* 0x000000580d147224 */ /* 0x000fce00078e02ff */
.L_x_133:
[----:B------:R-:W-:Y:S05]  /*3b80*/  BSYNC B1 ;  /* 0x0000000000017941 */ /* 0x000fea0003800000 */
.L_x_132:
[----:B---3--:R-:W-:Y:S01]  /*3b90*/  @!P3 IMAD R13, R72, R23, R20 ;  /* 0x00000017480db224 */ /* 0x008fe200078e0214 */
[----:B------:R-:W-:Y:S04]  /*3ba0*/  BSSY B1, `(.L_x_134) ;  /* 0x0000006000017945 */ /* 0x000fe80003800000 */
[----:B------:R3:W-:Y:S01]  /*3bb0*/  @!P3 STG.E.U8 desc[UR36][R4.64+0x60], R13 ;  /* 0x0000600d0400b986 */ /* 0x0007e2000c101124 */
[----:B------:R-:W-:Y:S05]  /*3bc0*/  @P4 BRA `(.L_x_135) ;  /* 0x00000000000c4947 */ /* 0x000fea0003800000 */
[----:B--2---:R-:W3:Y:S02]  /*3bd0*/  LDG.E.U8 R89, desc[UR36][R8.64+0x61] ;  /* 0x0000612408597981 */ /* 0x004ee4000c1e1100 */
[----:B---3--:R-:W-:-:S05]  /*3be0*/  PRMT R13, R89, 0x8880, RZ ;  /* 0x00008880590d7816 */ /* 0x008fca00000000ff */
[----:B------:R-:W-:-:S07]  /*3bf0*/  IMAD R20, R13, R88, RZ ;  /* 0x000000580d147224 */ /* 0x000fce00078e02ff */
.L_x_135:
[----:B------:R-:W-:Y:S05]  /*3c00*/  BSYNC B1 ;  /* 0x0000000000017941 */ /* 0x000fea0003800000 */
.L_x_134:
        /* <DEDUP_REMOVED lines=10> */
.L_x_137:
[----:B------:R-:W-:Y:S05]  /*3cb0*/  BSYNC B1 ;  /* 0x0000000000017941 */ /* 0x000fea0003800000 */
.L_x_136:
[----:B---3--:R-:W-:Y:S01]  /*3cc0*/  @!P2 IMAD R13, R74, R23, R20 ;  /* 0x000000174a0da224 */ /* 0x008fe200078e0214 */
[----:B------:R-:W-:Y:S04]  /*3cd0*/  BSSY B1, `(.L_x_138) ;  /* 0x0000006000017945 */ /* 0x000fe80003800000 */
[----:B------:R3:W-:Y:S01]  /*3ce0*/  @!P2 STG.E.U8 desc[UR36][R6.64+0x60], R13 ;  /* 0x0000600d0600a986 */ /* 0x0007e2000c101124 */
[----:B------:R-:W-:Y:S05]  /*3cf0*/  @P3 BRA `(.L_x_139) ;  /* 0x00000000000c3947 */ /* 0x000fea0003800000 */
[----:B--2---:R-:W3:Y:S02]  /*3d00*/  LDG.E.U8 R89, desc[UR36][R10.64+0x61] ;  /* 0x000061240a597981 */ /* 0x004ee4000c1e1100 */
[----:B---3--:R-:W-:-:S05]  /*3d10*/  PRMT R13, R89, 0x8880, RZ ;  /* 0x00008880590d7816 */ /* 0x008fca00000000ff */
[----:B------:R-:W-:-:S07]  /*3d20*/  IMAD R20, R13, R88, RZ ;  /* 0x000000580d147224 */ /* 0x000fce00078e02ff */
.L_x_139:
[----:B------:R-:W-:Y:S05]  /*3d30*/  BSYNC B1 ;  /* 0x0000000000017941 */ /* 0x000fea0003800000 */
.L_x_138:
[----:B------:R-:W-:Y:S01]  /*3d40*/  @!P3 IMAD R75, R75, R23, R20 ;  /* 0x000000174b4bb224 */ /* 0x000fe200078e0214 */
[----:B------:R-:W-:Y:S04]  /*3d50*/  BSSY B1, `(.L_x_140) ;  /* 0x0000006000017945 */ /* 0x000fe80003800000 */
[----:B------:R0:W-:Y:S01]  /*3d60*/  @!P3 STG.E.U8 desc[UR36][R6.64+0x61], R75 ;  /* 0x0000614b0600b986 */ /* 0x0001e2000c101124 */
[----:B------:R-:W-:Y:S05]  /*3d70*/  @P4 BRA `(.L_x_141) ;  /* 0x00000000000c4947 */ /* 0x000fea0003800000 */
[----:B--2---:R-:W3:Y:S02]  /*3d80*/  LDG.E.U8 R89, desc[UR36][R8.64+0x68] ;  /* 0x0000682408597981 */ /* 0x004ee4000c1e1100 */
[----:B---3--:R-:W-:-:S05]  /*3d90*/  PRMT R13, R89, 0x8880, RZ ;  /* 0x00008880590d7816 */ /* 0x008fca00000000ff */
[----:B------:R-:W-:-:S07]  /*3da0*/  IMAD R20, R13, R88, RZ ;  /* 0x000000580d147224 */ /* 0x000fce00078e02ff */
.L_x_141:
[----:B------:R-:W-:Y:S05]  /*3db0*/  BSYNC B1 ;  /* 0x0000000000017941 */ /* 0x000fea0003800000 */
.L_x_140:
        /* <DEDUP_REMOVED lines=10> */
.L_x_143:
[----:B------:R-:W-:Y:S05]  /*3e60*/  BSYNC B1 ;  /* 0x0000000000017941 */ /* 0x000fea0003800000 */
.L_x_142:
[----:B------:R-:W-:Y:S01]  /*3e70*/  @!P2 IMAD R77, R77, R23, R20 ;  /* 0x000000174d4da224 */ /* 0x000fe200078e0214 */
[----:B------:R-:W-:Y:S04]  /*3e80*/  BSSY B1, `(.L_x_144) ;  /* 0x0000006000017945 */ /* 0x000fe80003800000 */
[----:B------:R0:W-:Y:S01]  /*3e90*/  @!P2 STG.E.U8 desc[UR36][R4.64+0x69], R77 ;  /* 0x0000694d0400a986 */ /* 0x0001e2000c101124 */
[----:B------:R-:W-:Y:S05]  /*3ea0*/  @P3 BRA `(.L_x_145) ;  /* 0x00000000000c3947 */ /* 0x000fea0003800000 */
[----:B--2---:R-:W3:Y:S02]  /*3eb0*/  LDG.E.U8 R89, desc[UR36][R10.64+0x68] ;  /* 0x000068240a597981 */ /* 0x004ee4000c1e1100 */
[----:B---3--:R-:W-:-:S05]  /*3ec0*/  PRMT R13, R89, 0x8880, RZ ;  /* 0x00008880590d7816 */ /* 0x008fca00000000ff */
[----:B------:R-:W-:-:S07]  /*3ed0*/  IMAD R20, R13, R88, RZ ;  /* 0x000000580d147224 */ /* 0x000fce00078e02ff */
.L_x_145:
[----:B------:R-:W-:Y:S05]  /*3ee0*/  BSYNC B1 ;  /* 0x0000000000017941 */ /* 0x000fea0003800000 */
.L_x_144:
[----:B---3--:R-:W-:Y:S01]  /*3ef0*/  @!P3 IMAD R13, R78, R23, R20 ;  /* 0x000000174e0db224 */ /* 0x008fe200078e0214 */
[----:B------:R-:W-:Y:S04]  /*3f00*/  BSSY B1, `(.L_x_146) ;  /* 0x0000006000017945 */ /* 0x000fe80003800000 */
[----:B------:R3:W-:Y:S01]  /*3f10*/  @!P3 STG.E.U8 desc[UR36][R6.64+0x68], R13 ;  /* 0x0000680d0600b986 */ /* 0x0007e2000c101124 */
[----:B------:R-:W-:Y:S05]  /*3f20*/  @P4 BRA `(.L_x_147) ;  /* 0x00000000000c4947 */ /* 0x000fea0003800000 */
[----:B--2---:R-:W3:Y:S02]  /*3f30*/  LDG.E.U8 R89, desc[UR36][R10.64+0x69] ;  /* 0x000069240a597981 */ /* 0x004ee4000c1e1100 */
[----:B---3--:R-:W-:-:S05]  /*3f40*/  PRMT R13, R89, 0x8880, RZ ;  /* 0x00008880590d7816 */ /* 0x008fca00000000ff */
[----:B------:R-:W-:-:S07]  /*3f50*/  IMAD R20, R13, R88, RZ ;  /* 0x000000580d147224 */ /* 0x000fce00078e02ff */
.L_x_147:
[----:B------:R-:W-:Y:S05]  /*3f60*/  BSYNC B1 ;  /* 0x0000000000017941 */ /* 0x000fea0003800000 */
.L_x_146:
        /* <DEDUP_REMOVED lines=10> */
.L_x_149:
[----:B------:R-:W-:Y:S05]  /*4010*/  BSYNC B1 ;  /* 0x0000000000017941 */ /* 0x000fea0003800000 */
.L_x_148:
[----:B---3--:R-:W-:Y:S01]  /*4020*/  @!P2 IMAD R13, R80, R23, R20 ;  /* 0x00000017500da224 */ /* 0x008fe200078e0214 */
[----:B------:R-:W-:Y:S04]  /*4030*/  BSSY B1, `(.L_x_150) ;  /* 0x0000006000017945 */ /* 0x000fe80003800000 */
[----:B------:R3:W-:Y:S01]  /*4040*/  @!P2 STG.E.U8 desc[UR36][R4.64+0x70], R13 ;  /* 0x0000700d0400a986 */ /* 0x0007e2000c101124 */
[----:B------:R-:W-:Y:S05]  /*4050*/  @P3 BRA `(.L_x_151) ;  /* 0x00000000000c3947 */ /* 0x000fea0003800000 */
[----:B--2---:R-:W3:Y:S02]  /*4060*/  LDG.E.U8 R89, desc[UR36][R8.64+0x71] ;  /* 0x0000712408597981 */ /* 0x004ee4000c1e1100 */
[----:B---3--:R-:W-:-:S05]  /*4070*/  PRMT R13, R89, 0x8880, RZ ;  /* 0x00008880590d7816 */ /* 0x008fca00000000ff */
[----:B------:R-:W-:-:S07]  /*4080*/  IMAD R20, R13, R88, RZ ;  /* 0x000000580d147224 */ /* 0x000fce00078e02ff */
.L_x_151:
[----:B------:R-:W-:Y:S05]  /*4090*/  BSYNC B1 ;  /* 0x0000000000017941 */ /* 0x000fea0003800000 */
.L_x_150:
[----:B------:R-:W-:Y:S01]  /*40a0*/  @!P3 IMAD R81, R81, R23, R20 ;  /* 0x000000175151b224 */ /* 0x000fe200078e0214 */
[----:B------:R-:W-:Y:S04]  /*40b0*/  BSSY B1, `(.L_x_152) ;  /* 0x0000006000017945 */ /* 0x000fe80003800000 */
[----:B------:R0:W-:Y:S01]  /*40c0*/  @!P3 STG.E.U8 desc[UR36][R4.64+0x71], R81 ;  /* 0x000071510400b986 */ /* 0x0001e2000c101124 */
[----:B------:R-:W-:Y:S05]  /*40d0*/  @P4 BRA `(.L_x_153) ;  /* 0x00000000000c4947 */ /* 0x000fea0003800000 */
[----:B--2---:R-:W3:Y:S02]  /*40e0*/  LDG.E.U8 R89, desc[UR36][R10.64+0x70] ;  /* 0x000070240a597981 */ /* 0x004ee4000c1e1100 */
[----:B---3--:R-:W-:-:S05]  /*40f0*/  PRMT R13, R89, 0x8880, RZ ;  /* 0x00008880590d7816 */ /* 0x008fca00000000ff */
[----:B------:R-:W-:-:S07]  /*4100*/  IMAD R20, R13, R88, RZ ;  /* 0x000000580d147224 */ /* 0x000fce00078e02ff */
.L_x_153:
[----:B------:R-:W-:Y:S05]  /*4110*/  BSYNC B1 ;  /* 0x0000000000017941 */ /* 0x000fea0003800000 */
.L_x_152:
[C---:B------:R-:W-:Y:S01]  /*4120*/  ISETP.LT.OR P2, PT, R3.reuse, 0x72, !P0 ;  /* 0x000000720300780c */ /* 0x040fe20004741670 */
[----:B---3--:R-:W-:Y:S01]  /*4130*/  @!P4 IMAD R13, R82, R23, R20 ;  /* 0x00000017520dc224 */ /* 0x008fe200078e0214 */
[----:B------:R-:W-:Y:S01]  /*4140*/  BSSY B1, `(.L_x_154) ;  /* 0x0000009000017945 */ /* 0x000fe20003800000 */
[C---:B------:R-:W-:Y:S02]  /*4150*/  ISETP.LT.OR P3, PT, R3.reuse, 0x79, !P1 ;  /* 0x000000790300780c */ /* 0x040fe40004f61670 */
[C---:B------:R-:W-:Y:S01]  /*4160*/  ISETP.LT.OR P1, PT, R3.reuse, 0x7a, !P1 ;  /* 0x0000007a0300780c */ /* 0x040fe20004f21670 */
[----:B------:R3:W-:Y:S01]  /*4170*/  @!P4 STG.E.U8 desc[UR36][R6.64+0x70], R13 ;  /* 0x0000700d0600c986 */ /* 0x0007e2000c101124 */
[----:B------:R-:W-:-:S06]  /*4180*/  ISETP.LT.OR P4, PT, R3, 0x79, !P0 ;  /* 0x000000790300780c */ /* 0x000fcc0004781670 */
[----:B------:R-:W-:Y:S07]  /*4190*/  @P2 BRA `(.L_x_155) ;  /* 0x00000000000c2947 */ /* 0x000fee0003800000 */
[----:B--2---:R-:W3:Y:S02]  /*41a0*/  LDG.E.U8 R89, desc[UR36][R10.64+0x71] ;  /* 0x000071240a597981 */ /* 0x004ee4000c1e1100 */
[----:B---3--:R-:W-:-:S05]  /*41b0*/  PRMT R13, R89, 0x8880, RZ ;  /* 0x00008880590d7816 */ /* 0x008fca00000000ff */
[----:B------:R-:W-:-:S07]  /*41c0*/  IMAD R20, R13, R88, RZ ;  /* 0x000000580d147224 */ /* 0x000fce00078e02ff */
.L_x_155:
[----:B------:R-:W-:Y:S05]  /*41d0*/  BSYNC B1 ;  /* 0x0000000000017941 */ /* 0x000fea0003800000 */
.L_x_154:
[----:B------:R-:W-:Y:S01]  /*41e0*/  @!P2 IMAD R83, R83, R23, R20 ;  /* 0x000000175353a224 */ /* 0x000fe200078e0214 */
[----:B------:R-:W-:Y:S04]  /*41f0*/  BSSY B1, `(.L_x_156) ;  /* 0x0000006000017945 */ /* 0x000fe80003800000 */
[----:B------:R0:W-:Y:S01]  /*4200*/  @!P2 STG.E.U8 desc[UR36][R6.64+0x71], R83 ;  /* 0x000071530600a986 */ /* 0x0001e2000c101124 */
[----:B------:R-:W-:Y:S05]  /*4210*/  @P3 BRA `(.L_x_157) ;  /* 0x00000000000c3947 */ /* 0x000fea0003800000 */
[----:B--2---:R-:W3:Y:S02]  /*4220*/  LDG.E.U8 R89, desc[UR36][R8.64+0x78] ;  /* 0x0000782408597981 */ /* 0x004ee4000c1e1100 */
[----:B---3--:R-:W-:-:S05]  /*4230*/  PRMT R13, R89, 0x8880, RZ ;  /* 0x00008880590d7816 */ /* 0x008fca00000000ff */
[----:B------:R-:W-:-:S07]  /*4240*/  IMAD R20, R13, R88, RZ ;  /* 0x000000580d147224 */ /* 0x000fce00078e02ff */
.L_x_157:
[----:B------:R-:W-:Y:S05]  /*4250*/  BSYNC B1 ;  /* 0x0000000000017941 */ /* 0x000fea0003800000 */
.L_x_156:
[----:B---3--:R-:W-:Y:S01]  /*4260*/  @!P3 IMAD R13, R84, R23, R20 ;  /* 0x00000017540db224 */ /* 0x008fe200078e0214 */
[----:B------:R-:W-:Y:S04]  /*4270*/  BSSY B1, `(.L_x_158) ;  /* 0x0000006000017945 */ /* 0x000fe80003800000 */
[----:B------:R3:W-:Y:S01]  /*4280*/  @!P3 STG.E.U8 desc[UR36][R4.64+0x78], R13 ;  /* 0x0000780d0400b986 */ /* 0x0007e2000c101124 */
[----:B------:R-:W-:Y:S05]  /*4290*/  @P1 BRA `(.L_x_159) ;  /* 0x00000000000c1947 */ /* 0x000fea0003800000 */
[----:B--2---:R-:W3:Y:S02]  /*42a0*/  LDG.E.U8 R89, desc[UR36][R8.64+0x79] ;  /* 0x0000792408597981 */ /* 0x004ee4000c1e1100 */
[----:B---3--:R-:W-:-:S05]  /*42b0*/  PRMT R13, R89, 0x8880, RZ ;  /* 0x00008880590d7816 */ /* 0x008fca00000000ff */
[----:B------:R-:W-:-:S07]  /*42c0*/  IMAD R20, R13, R88, RZ ;  /* 0x000000580d147224 */ /* 0x000fce00078e02ff */
.L_x_159:
[----:B------:R-:W-:Y:S05]  /*42d0*/  BSYNC B1 ;  /* 0x0000000000017941 */ /* 0x000fea0003800000 */
.L_x_158:
[----:B------:R-:W-:Y:S01]  /*42e0*/  @!P1 IMAD R85, R85, R23, R20 ;  /* 0x0000001755559224 */ /* 0x000fe200078e0214 */
[----:B------:R-:W-:Y:S04]  /*42f0*/  BSSY B1, `(.L_x_160) ;  /* 0x0000006000017945 */ /* 0x000fe80003800000 */
[----:B------:R0:W-:Y:S01]  /*4300*/  @!P1 STG.E.U8 desc[UR36][R4.64+0x79], R85 ;  /* 0x0000795504009986 */ /* 0x0001e2000c101124 */
[----:B------:R-:W-:Y:S05]  /*4310*/  @P4 BRA `(.L_x_161) ;  /* 0x00000000000c4947 */ /* 0x000fea0003800000 */
[----:B--2---:R-:W0:Y:S02]  /*4320*/  LDG.E.U8 R89, desc[UR36][R10.64+0x78] ;  /* 0x000078240a597981 */ /* 0x004e24000c1e1100 */
[----:B01-3--:R-:W-:-:S05]  /*4330*/  PRMT R5, R89, 0x8880, RZ ;  /* 0x0000888059057816 */ /* 0x00bfca00000000ff */
[----:B------:R-:W-:-:S07]  /*4340*/  IMAD R20, R5, R88, RZ ;  /* 0x0000005805147224 */ /* 0x000fce00078e02ff */
.L_x_161:
[----:B------:R-:W-:Y:S05]  /*4350*/  BSYNC B1 ;  /* 0x0000000000017941 */ /* 0x000fea0003800000 */
.L_x_160:
[----:B01-3--:R-:W-:Y:S01]  /*4360*/  @!P4 IMAD R5, R86, R23, R20 ;  /* 0x000000175605c224 */ /* 0x00bfe200078e0214 */
[----:B------:R-:W-:Y:S01]  /*4370*/  ISETP.LT.OR P0, PT, R3, 0x7a, !P0 ;  /* 0x0000007a0300780c */ /* 0x000fe20004701670 */
[----:B------:R-:W-:Y:S03]  /*4380*/  BSSY B1, `(.L_x_162) ;  /* 0x0000006000017945 */ /* 0x000fe60003800000 */
[----:B------:R0:W-:Y:S09]  /*4390*/  @!P4 STG.E.U8 desc[UR36][R6.64+0x78], R5 ;  /* 0x000078050600c986 */ /* 0x0001f2000c101124 */
[----:B------:R-:W-:Y:S05]  /*43a0*/  @P0 BRA `(.L_x_163) ;  /* 0x00000000000c0947 */ /* 0x000fea0003800000 */
[----:B--2---:R-:W2:Y:S02]  /*43b0*/  LDG.E.U8 R89, desc[UR36][R10.64+0x79] ;  /* 0x000079240a597981 */ /* 0x004ea4000c1e1100 */
[----:B--2---:R-:W-:-:S05]  /*43c0*/  PRMT R3, R89, 0x8880, RZ ;  /* 0x0000888059037816 */ /* 0x004fca00000000ff */
[----:B------:R-:W-:-:S07]  /*43d0*/  IMAD R20, R3, R88, RZ ;  /* 0x0000005803147224 */ /* 0x000fce00078e02ff */
.L_x_163:
[----:B------:R-:W-:Y:S05]  /*43e0*/  BSYNC B1 ;  /* 0x0000000000017941 */ /* 0x000fea0003800000 */
.L_x_162:
[----:B------:R-:W-:Y:S01]  /*43f0*/  IMAD R87, R87, R23, R20 ;  /* 0x0000001757577224 */ /* 0x000fe200078e0214 */
[----:B------:R-:W-:Y:S06]  /*4400*/  @P0 BRA `(.L_x_164) ;  /* 0x0000000c00100947 */ /* 0x000fec0003800000 */
[----:B------:R1:W-:Y:S01]  /*4410*/  STG.E.U8 desc[UR36][R6.64+0x79], R87 ;  /* 0x0000795706007986 */ /* 0x0003e2000c101124 */
[----:B------:R-:W-:Y:S05]  /*4420*/  BRA `(.L_x_164) ;  /* 0x0000000c00087947 */ /* 0x000fea0003800000 */
.L_x_35:
[C---:B------:R-:W-:Y:S02]  /*4430*/  ISETP.GE.AND P1, PT, R96.reuse, 0x1, PT ;  /* 0x000000016000780c */ /* 0x040fe40003f26270 */
[----:B------:R-:W-:Y:S02]  /*4440*/  ISETP.GE.AND P0, PT, R96, 0x9, PT ;  /* 0x000000096000780c */ /* 0x000fe40003f06270 */
[C---:B------:R-:W-:Y:S02]  /*4450*/  ISETP.LT.OR P3, PT, R3.reuse, 0x1, !P1 ;  /* 0x000000010300780c */ /* 0x040fe40004f61670 */
[C---:B------:R-:W-:Y:S02]  /*4460*/  ISETP.LT.OR P4, PT, R3.reuse, 0x2, !P1 ;  /* 0x000000020300780c */ /* 0x040fe40004f81670 */
[----:B------:R-:W-:-:S09]  /*4470*/  ISETP.LT.OR P2, PT, R3, 0x1, !P0 ;  /* 0x000000010300780c */ /* 0x000fd20004741670 */
[-C--:B------:R-:W-:Y:S02]  /*4480*/  @!P3 IMAD R9, R24, R23.reuse, RZ ;  /* 0x000000171809b224 */ /* 0x080fe400078e02ff */
[-C--:B------:R-:W-:Y:S02]  /*4490*/  @!P4 IMAD R25, R25, R23.reuse, RZ ;  /* 0x000000171919c224 */ /* 0x080fe400078e02ff */
[----:B------:R-:W-:Y:S01]  /*44a0*/  @!P2 IMAD R11, R26, R23, RZ ;  /* 0x000000171a0ba224 */ /* 0x000fe200078e02ff */
[----:B------:R0:W-:Y:S01]  /*44b0*/  @!P3 STG.E.U8 desc[UR36][R4.64], R9 ;  /* 0x000000090400b986 */ /* 0x0001e2000c101124 */
[----:B------:R-:W-:-:S03]  /*44c0*/  ISETP.LT.OR P3, PT, R3, 0x2, !P0 ;  /* 0x000000020300780c */ /* 0x000fc60004761670 */
[----:B------:R-:W-:Y:S01]  /*44d0*/  @!P4 STG.E.U8 desc[UR36][R4.64+0x1], R25 ;  /* 0x000001190400c986 */ /* 0x000fe2000c101124 */
[----:B------:R-:W-:-:S03]  /*44e0*/  ISETP.LT.OR P4, PT, R3, 0x9, !P1 ;  /* 0x000000090300780c */ /* 0x000fc60004f81670 */
[----:B------:R1:W-:Y:S01]  /*44f0*/  @!P2 STG.E.U8 desc[UR36][R6.64], R11 ;  /* 0x0000000b0600a986 */ /* 0x0003e2000c101124 */
[----:B------:R-:W-:-:S05]  /*4500*/  ISETP.LT.OR P2, PT, R3, 0xa, !P1 ;  /* 0x0000000a0300780c */ /* 0x000fca0004f41670 */
[----:B------:R-:W-:-:S04]  /*4510*/  @!P3 IMAD R27, R27, R23, RZ ;  /* 0x000000171b1bb224 */ /* 0x000fc800078e02ff */
[-C--:B------:R-:W-:Y:S01]  /*4520*/  @!P4 IMAD R13, R28, R23.reuse, RZ ;  /* 0x000000171c0dc224 */ /* 0x080fe200078e02ff */
[----:B------:R-:W-:Y:S01]  /*4530*/  @!P3 STG.E.U8 desc[UR36][R6.64+0x1], R27 ;  /* 0x0000011b0600b986 */ /* 0x000fe2000c101124 */
[----:B------:R-:W-:Y:S02]  /*4540*/  ISETP.LT.OR P3, PT, R3, 0x9, !P0 ;  /* 0x000000090300780c */ /* 0x000fe40004761670 */
[----:B------:R-:W-:Y:S01]  /*4550*/  @!P2 IMAD R29, R29, R23, RZ ;  /* 0x000000171d1da224 */ /* 0x000fe200078e02ff */
[----:B------:R3:W-:Y:S01]  /*4560*/  @!P4 STG.E.U8 desc[UR36][R4.64+0x8], R13 ;  /* 0x0000080d0400c986 */ /* 0x0007e2000c101124 */
[----:B------:R-:W-:-:S03]  /*4570*/  ISETP.LT.OR P4, PT, R3, 0xa, !P0 ;  /* 0x0000000a0300780c */ /* 0x000fc60004781670 */
[----:B------:R-:W-:Y:S01]  /*4580*/  @!P2 STG.E.U8 desc[UR36][R4.64+0x9], R29 ;  /* 0x0000091d0400a986 */ /* 0x000fe2000c101124 */
[----:B------:R-:W-:-:S05]  /*4590*/  ISETP.LT.OR P2, PT, R3, 0x11, !P1 ;  /* 0x000000110300780c */ /* 0x000fca0004f41670 */
[----:B0-----:R-:W-:-:S04]  /*45a0*/  @!P3 IMAD R9, R30, R23, RZ ;  /* 0x000000171e09b224 */ /* 0x001fc800078e02ff */
[-C--:B------:R-:W-:Y:S01]  /*45b0*/  @!P4 IMAD R31, R31, R23.reuse, RZ ;  /* 0x000000171f1fc224 */ /* 0x080fe200078e02ff */
[----:B------:R0:W-:Y:S01]  /*45c0*/  @!P3 STG.E.U8 desc[UR36][R6.64+0x8], R9 ;  /* 0x000008090600b986 */ /* 0x0001e2000c101124 */
[C---:B------:R-:W-:Y:S02]  /*45d0*/  ISETP.LT.OR P3, PT, R3.reuse, 0x12, !P1 ;  /* 0x000000120300780c */ /* 0x040fe40004f61670 */
[----:B-1----:R-:W-:Y:S01]  /*45e0*/  @!P2 IMAD R11, R32, R23, RZ ;  /* 0x00000017200ba224 */ /* 0x002fe200078e02ff */
[----:B------:R-:W-:Y:S01]  /*45f0*/  @!P4 STG.E.U8 desc[UR36][R6.64+0x9], R31 ;  /* 0x0000091f0600c986 */ /* 0x000fe2000c101124 */
[----:B------:R-:W-:-:S03]  /*4600*/  ISETP.LT.OR P4, PT, R3, 0x11, !P0 ;  /* 0x000000110300780c */ /* 0x000fc60004781670 */
[----:B------:R1:W-:Y:S01]  /*4610*/  @!P2 STG.E.U8 desc[UR36][R4.64+0x10], R11 ;  /* 0x0000100b0400a986 */ /* 0x0003e2000c101124 */
[----:B------:R-:W-:-:S05]  /*4620*/  ISETP.LT.OR P2, PT, R3, 0x12, !P0 ;  /* 0x000000120300780c */ /* 0x000fca0004741670 */
[----:B------:R-:W-:-:S04]  /*4630*/  @!P3 IMAD R33, R33, R23, RZ ;  /* 0x000000172121b224 */ /* 0x000fc800078e02ff */
[-C--:B---3--:R-:W-:Y:S01]  /*4640*/  @!P4 IMAD R13, R34, R23.reuse, RZ ;  /* 0x00000017220dc224 */ /* 0x088fe200078e02ff */
        /* <DEDUP_REMOVED lines=138> */
[----:B------:R1:W-:Y:S01]  /*4ef0*/  @!P4 STG.E.U8 desc[UR36][R6.64+0x69], R79 ;  /* 0x0000694f0600c986 */ /* 0x0003e2000c101124 */
[----:B------:R-:W-:-:S03]  /*4f00*/  ISETP.LT.OR P4, PT, R3, 0x71, !P0 ;  /* 0x000000710300780c */ /* 0x000fc60004781670 */
[----:B------:R1:W-:Y:S01]  /*4f10*/  @!P2 STG.E.U8 desc[UR36][R4.64+0x70], R11 ;  /* 0x0000700b0400a986 */ /* 0x0003e2000c101124 */
[----:B------:R-:W-:-:S05]  /*4f20*/  ISETP.LT.OR P2, PT, R3, 0x72, !P0 ;  /* 0x000000720300780c */ /* 0x000fca0004741670 */
[----:B------:R-:W-:-:S04]  /*4f30*/  @!P3 IMAD R81, R81, R23, RZ ;  /* 0x000000175151b224 */ /* 0x000fc800078e02ff */
[-C--:B---3--:R-:W-:Y:S01]  /*4f40*/  @!P4 IMAD R13, R82, R23.reuse, RZ ;  /* 0x00000017520dc224 */ /* 0x088fe200078e02ff */
[----:B------:R1:W-:Y:S01]  /*4f50*/  @!P3 STG.E.U8 desc[UR36][R4.64+0x71], R81 ;  /* 0x000071510400b986 */ /* 0x0003e2000c101124 */
[C---:B------:R-:W-:Y:S02]  /*4f60*/  ISETP.LT.OR P3, PT, R3.reuse, 0x79, !P1 ;  /* 0x000000790300780c */ /* 0x040fe40004f61670 */
[C---:B------:R-:W-:Y:S01]  /*4f70*/  ISETP.LT.OR P1, PT, R3.reuse, 0x7a, !P1 ;  /* 0x0000007a0300780c */ /* 0x040fe20004f21670 */
[----:B------:R1:W-:Y:S01]  /*4f80*/  @!P4 STG.E.U8 desc[UR36][R6.64+0x70], R13 ;  /* 0x0000700d0600c986 */ /* 0x0003e2000c101124 */
[----:B------:R-:W-:Y:S01]  /*4f90*/  ISETP.LT.OR P4, PT, R3, 0x79, !P0 ;  /* 0x000000790300780c */ /* 0x000fe20004781670 */
[----:B------:R-:W-:Y:S01]  /*4fa0*/  @!P2 IMAD R83, R83, R23, RZ ;  /* 0x000000175353a224 */ /* 0x000fe200078e02ff */
[----:B------:R-:W-:-:S04]  /*4fb0*/  ISETP.LT.OR P0, PT, R3, 0x7a, !P0 ;  /* 0x0000007a0300780c */ /* 0x000fc80004701670 */
[----:B------:R1:W-:Y:S03]  /*4fc0*/  @!P2 STG.E.U8 desc[UR36][R6.64+0x71], R83 ;  /* 0x000071530600a986 */ /* 0x0003e6000c101124 */
[-C--:B------:R-:W-:Y:S02]  /*4fd0*/  @!P3 IMAD R3, R84, R23.reuse, RZ ;  /* 0x000000175403b224 */ /* 0x080fe400078e02ff */
[-C--:B------:R-:W-:Y:S02]  /*4fe0*/  @!P1 IMAD R85, R85, R23.reuse, RZ ;  /* 0x0000001755559224 */ /* 0x080fe400078e02ff */
[-C--:B0-----:R-:W-:Y:S01]  /*4ff0*/  @!P4 IMAD R9, R86, R23.reuse, RZ ;  /* 0x000000175609c224 */ /* 0x081fe200078e02ff */
[----:B------:R1:W-:Y:S01]  /*5000*/  @!P3 STG.E.U8 desc[UR36][R4.64+0x78], R3 ;  /* 0x000078030400b986 */ /* 0x0003e2000c101124 */
[----:B------:R-:W-:-:S03]  /*5010*/  @!P0 IMAD R87, R87, R23, RZ ;  /* 0x0000001757578224 */ /* 0x000fc600078e02ff */
[----:B------:R1:W-:Y:S04]  /*5020*/  @!P1 STG.E.U8 desc[UR36][R4.64+0x79], R85 ;  /* 0x0000795504009986 */ /* 0x0003e8000c101124 */
[----:B------:R1:W-:Y:S04]  /*5030*/  @!P4 STG.E.U8 desc[UR36][R6.64+0x78], R9 ;  /* 0x000078090600c986 */ /* 0x0003e8000c101124 */
[----:B------:R1:W-:Y:S02]  /*5040*/  @!P0 STG.E.U8 desc[UR36][R6.64+0x79], R87 ;  /* 0x0000795706008986 */ /* 0x0003e4000c101124 */
.L_x_164:
[----:B------:R-:W-:Y:S05]  /*5050*/  BSYNC B0 ;  /* 0x0000000000007941 */ /* 0x000fea0003800000 */
.L_x_34:
[----:B------:R-:W-:Y:S01]  /*5060*/  ULDC UR4, c[0x0][0xc] ;  /* 0x0000030000047ab9 */ /* 0x000fe20000000800 */
[----:B------:R-:W-:Y:S01]  /*5070*/  ULDC UR5, c[0x0][0x10] ;  /* 0x0000040000057ab9 */ /* 0x000fe20000000800 */
[----:B-1----:R-:W1:Y:S01]  /*5080*/  LDC R3, c[0x0][0x14] ;  /* 0x00000500ff037b82 */ /* 0x002e620000000800 */
[----:B------:R-:W-:Y:S01]  /*5090*/  UIMAD.WIDE.U32 UR4, UR4, UR5, URZ ;  /* 0x00000005040472a5 */ /* 0x000fe2000f8e003f */
[----:B------:R-:W-:Y:S02]  /*50a0*/  IMAD.MOV.U32 R93, RZ, RZ, -0x1 ;  /* 0xffffffffff5d7424 */ /* 0x000fe400078e00ff */
[----:B------:R-:W-:-:S03]  /*50b0*/  IMAD.MOV.U32 R90, RZ, RZ, -0x1 ;  /* 0xffffffffff5a7424 */ /* 0x000fc600078e00ff */
[----:B-1----:R-:W-:-:S04]  /*50c0*/  IMAD.WIDE.U32 R16, R3, UR4, R16 ;  /* 0x0000000403107c25 */ /* 0x002fc8000f8e0010 */
[----:B------:R-:W-:Y:S01]  /*50d0*/  IMAD R3, R3, UR5, RZ ;  /* 0x0000000503037c24 */ /* 0x000fe2000f8e02ff */
[----:B------:R-:W-:Y:S02]  /*50e0*/  ULDC.64 UR4, c[0x0][0x650] ;  /* 0x0001940000047ab9 */ /* 0x000fe40000000a00 */
[----:B------:R-:W-:Y:S01]  /*50f0*/  ISETP.GE.U32.AND P0, PT, R16, UR4, PT ;  /* 0x0000000410007c0c */ /* 0x000fe2000bf06070 */
[--C-:B------:R-:W-:Y:S01]  /*5100*/  IMAD.IADD R17, R17, 0x1, R3.reuse ;  /* 0x0000000111117824 */ /* 0x100fe200078e0203 */
[----:B------:R-:W-:-:S04]  /*5110*/  PRMT R3, RZ, 0x7610, R3 ;  /* 0x00007610ff037816 */ /* 0x000fc80000000003 */
[----:B------:R-:W-:-:S13]  /*5120*/  ISETP.GE.U32.AND.EX P0, PT, R17, UR5, PT, P0 ;  /* 0x0000000511007c0c */ /* 0x000fda000bf06100 */
[----:B------:R-:W-:Y:S05]  /*5130*/  @P0 BRA `(.L_x_165) ;  /* 0x0000000400640947 */ /* 0x000fea0003800000 */
[----:B------:R-:W1:Y:S01]  /*5140*/  S2R R12, SR_CTAID.X ;  /* 0x00000000000c7919 */ /* 0x000e620000002500 */
[----:B------:R-:W3:Y:S01]  /*5150*/  LDC.64 R10, c[0x0][0x628] ;  /* 0x00018a00ff0a7b82 */ /* 0x000ee20000000a00 */
[----:B------:R-:W-:Y:S01]  /*5160*/  ULDC UR4, c[0x0][0x150] ;  /* 0x0000540000047ab9 */ /* 0x000fe20000000800 */
[----:B------:R-:W-:Y:S01]  /*5170*/  IMAD.MOV.U32 R8, RZ, RZ, R16 ;  /* 0x000000ffff087224 */ /* 0x000fe200078e0010 */
[----:B------:R-:W0:Y:S01]  /*5180*/  S2R R24, SR_CTAID.Y ;  /* 0x0000000000187919 */ /* 0x000e220000002600 */
[----:B------:R-:W-:-:S04]  /*5190*/  IMAD.MOV.U32 R9, RZ, RZ, R17 ;  /* 0x000000ffff097224 */ /* 0x000fc800078e0011 */
[----:B------:R-:W0:Y:S08]  /*51a0*/  LDC R21, c[0x0][0x144] ;  /* 0x00005100ff157b82 */ /* 0x000e300000000800 */
[----:B------:R-:W0:Y:S08]  /*51b0*/  LDC R0, c[0x0][0x630] ;  /* 0x00018c00ff007b82 */ /* 0x000e300000000800 */
[----:B------:R-:W0:Y:S01]  /*51c0*/  LDC.64 R14, c[0x0][0x620] ;  /* 0x00018800ff0e7b82 */ /* 0x000e220000000a00 */
[----:B---3--:R-:W-:-:S04]  /*51d0*/  ISETP.NE.U32.AND P0, PT, R10, RZ, PT ;  /* 0x000000ff0a00720c */ /* 0x008fc80003f05070 */
[----:B------:R-:W-:Y:S02]  /*51e0*/  ISETP.NE.AND.EX P0, PT, R11, RZ, PT, P0 ;  /* 0x000000ff0b00720c */ /* 0x000fe40003f05300 */
[----:B-1----:R-:W-:-:S05]  /*51f0*/  I2FP.F32.U32 R3, R12 ;  /* 0x0000000c00037245 */ /* 0x002fca0000201000 */
[----:B------:R-:W-:-:S04]  /*5200*/  FMUL R3, R3, UR4 ;  /* 0x0000000403037c20 */ /* 0x000fc80008400000 */
[----:B------:R1:W3:Y:S02]  /*5210*/  F2I.U32.TRUNC.NTZ R20, R3 ;  /* 0x0000000300147305 */ /* 0x0002e4000020f000 */
[----:B------:R-:W-:Y:S05]  /*5220*/  @!P0 BRA `(.L_x_166) ;  /* 0x0000000000288947 */ /* 0x000fea0003800000 */
[----:B-1----:R-:W1:Y:S02]  /*5230*/  LDC R3, c[0x0][0x634] ;  /* 0x00018d00ff037b82 */ /* 0x002e640000000800 */
[----:B-1----:R-:W-:-:S05]  /*5240*/  IADD3 R3, P0, R16, R3, RZ ;  /* 0x0000000310037210 */ /* 0x002fca0007f1e0ff */
[----:B------:R-:W-:-:S04]  /*5250*/  IMAD.X R13, RZ, RZ, R17, P0 ;  /* 0x000000ffff0d7224 */ /* 0x000fc800000e0611 */
[----:B0-----:R-:W-:-:S04]  /*5260*/  IMAD.WIDE.U32 R4, R13, R10, RZ ;  /* 0x0000000a0d047225 */ /* 0x001fc800078e00ff */
[----:B----4-:R-:W-:-:S04]  /*5270*/  IMAD.WIDE.U32 R6, P0, R3, R11, R4 ;  /* 0x0000000b03067225 */ /* 0x010fc80007800004 */
[----:B------:R-:W-:-:S04]  /*5280*/  IMAD.WIDE.U32 R4, R3, R10, RZ ;  /* 0x0000000a03047225 */ /* 0x000fc800078e00ff */
[----:B------:R-:W-:Y:S01]  /*5290*/  IMAD.X R9, RZ, RZ, RZ, P0 ;  /* 0x000000ffff097224 */ /* 0x000fe200000e06ff */
[----:B------:R-:W-:Y:S01]  /*52a0*/  IADD3 RZ, P0, R5, R6, RZ ;  /* 0x0000000605ff7210 */ /* 0x000fe20007f1e0ff */
[----:B------:R-:W-:-:S04]  /*52b0*/  IMAD.MOV.U32 R8, RZ, RZ, R7 ;  /* 0x000000ffff087224 */ /* 0x000fc800078e0007 */
[----:B------:R-:W-:-:S08]  /*52c0*/  IMAD.WIDE.U32.X R8, R13, R11, R8, P0 ;  /* 0x0000000b0d087225 */ /* 0x000fd000000e0408 */
.L_x_166:
[----:B------:R-:W2:Y:S01]  /*52d0*/  LDC.64 R28, c[0x0][0x640] ;  /* 0x00019000ff1c7b82 */ /* 0x000ea20000000a00 */
[-CC-:B0-----:R-:W-:Y:S01]  /*52e0*/  SHF.R.U64 R90, R8, R0.reuse, R9.reuse ;  /* 0x00000000085a7219 */ /* 0x181fe20000001209 */
[----:B---3--:R-:W-:Y:S01]  /*52f0*/  IMAD.MOV R20, RZ, RZ, -R20 ;  /* 0x000000ffff147224 */ /* 0x008fe200078e0a14 */
[----:B------:R-:W-:Y:S01]  /*5300*/  SHF.R.U32.HI R0, RZ, R0, R9 ;  /* 0x00000000ff007219 */ /* 0x000fe20000011609 */
[----:B------:R-:W-:Y:S01]  /*5310*/  ULDC UR4, c[0x0][0x154] ;  /* 0x0000550000047ab9 */ /* 0x000fe20000000800 */
[----:B-1----:R-:W-:Y:S01]  /*5320*/  IADD3 R3, P0, RZ, -R90, RZ ;  /* 0x8000005aff037210 */ /* 0x002fe20007f1e0ff */
[----:B------:R-:W-:Y:S02]  /*5330*/  IMAD R21, R21, R20, R12 ;  /* 0x0000001415157224 */ /* 0x000fe400078e020c */
[----:B----4-:R-:W0:Y:S01]  /*5340*/  LDC R6, c[0x0][0x618] ;  /* 0x00018600ff067b82 */ /* 0x010e220000000800 */
[----:B------:R-:W-:Y:S02]  /*5350*/  IMAD.MOV.U32 R7, RZ, RZ, 0x1 ;  /* 0x00000001ff077424 */ /* 0x000fe400078e00ff */
[----:B------:R-:W-:-:S04]  /*5360*/  IMAD.X R5, RZ, RZ, ~R0, P0 ;  /* 0x000000ffff057224 */ /* 0x000fc800000e0e00 */
[-C--:B------:R-:W-:Y:S01]  /*5370*/  IMAD R0, R5, R14.reuse, RZ ;  /* 0x0000000e05007224 */ /* 0x080fe200078e02ff */
[----:B------:R-:W1:Y:S01]  /*5380*/  LDC R8, c[0x0][0x608] ;  /* 0x00018200ff087b82 */ /* 0x000e620000000800 */
[----:B------:R-:W-:-:S04]  /*5390*/  IMAD.WIDE.U32 R4, R3, R14, R16 ;  /* 0x0000000e03047225 */ /* 0x000fc800078e0010 */
[----:B------:R-:W-:Y:S01]  /*53a0*/  IMAD R3, R3, R15, R0 ;  /* 0x0000000f03037224 */ /* 0x000fe200078e0200 */
[----:B------:R-:W-:Y:S02]  /*53b0*/  I2FP.F32.U32 R0, R24 ;  /* 0x0000001800007245 */ /* 0x000fe40000201000 */
[----:B------:R-:W3:Y:S01]  /*53c0*/  LDC R26, c[0x0][0x658] ;  /* 0x00019600ff1a7b82 */ /* 0x000ee20000000800 */
[----:B------:R-:W-:Y:S01]  /*53d0*/  IMAD.IADD R3, R5, 0x1, R3 ;  /* 0x0000000105037824 */ /* 0x000fe200078e0203 */
[----:B--2---:R-:W-:Y:S01]  /*53e0*/  ISETP.NE.U32.AND P0, PT, R28, RZ, PT ;  /* 0x000000ff1c00720c */ /* 0x004fe20003f05070 */
[----:B------:R-:W-:Y:S01]  /*53f0*/  FMUL R0, R0, UR4 ;  /* 0x0000000400007c20 */ /* 0x000fe20008400000 */
[----:B------:R-:W-:Y:S02]  /*5400*/  IMAD.MOV.U32 R5, RZ, RZ, -0x1 ;  /* 0xffffffffff057424 */ /* 0x000fe400078e00ff */
[----:B------:R-:W-:Y:S01]  /*5410*/  ISETP.NE.AND.EX P0, PT, R29, RZ, PT, P0 ;  /* 0x000000ff1d00720c */ /* 0x000fe20003f05300 */
[----:B------:R2:W4:Y:S01]  /*5420*/  F2I.U32.TRUNC.NTZ R13, R0 ;  /* 0x00000000000d7305 */ /* 0x000522000020f000 */
[----:B------:R-:W2:Y:S01]  /*5430*/  LDC R15, c[0x0][0x148] ;  /* 0x00005200ff0f7b82 */ /* 0x000ea20000000800 */
[----:B0-----:R-:W-:-:S02]  /*5440*/  SHF.R.U64 R12, R4, R6, R3 ;  /* 0x00000006040c7219 */ /* 0x001fc40000001203 */
[----:B------:R-:W-:-:S05]  /*5450*/  SHF.R.U32.HI R3, RZ, R6, R3 ;  /* 0x00000006ff037219 */ /* 0x000fca0000011603 */
[----:B------:R-:W0:Y:S01]  /*5460*/  LDC R20, c[0x0][0x600] ;  /* 0x00018000ff147b82 */ /* 0x000e220000000800 */
[-CC-:B-1----:R-:W-:Y:S02]  /*5470*/  SHF.R.U64 R10, R12, R8.reuse, R3.reuse ;  /* 0x000000080c0a7219 */ /* 0x182fe40000001203 */
[----:B------:R-:W-:-:S05]  /*5480*/  SHF.R.U32.HI R3, RZ, R8, R3 ;  /* 0x00000008ff037219 */ /* 0x000fca0000011603 */
[----:B------:R-:W1:Y:S01]  /*5490*/  LDC R27, c[0x0][0x648] ;  /* 0x00019200ff1b7b82 */ /* 0x000e620000000800 */
[-C--:B---3--:R-:W-:Y:S02]  /*54a0*/  SHF.L.U32 R4, R5, R26.reuse, RZ ;  /* 0x0000001a05047219 */ /* 0x088fe400000006ff */
[-CC-:B------:R-:W-:Y:S02]  /*54b0*/  SHF.R.U64 R14, R10, R26.reuse, R3.reuse ;  /* 0x0000001a0a0e7219 */ /* 0x180fe40000001203 */
[----:B------:R-:W-:Y:S02]  /*54c0*/  SHF.R.U32.HI R5, RZ, R26, R3 ;  /* 0x0000001aff057219 */ /* 0x000fe40000011603 */
[----:B------:R-:W-:Y:S01]  /*54d0*/  LOP3.LUT R25, RZ, R4, RZ, 0x33, !PT ;  /* 0x00000004ff197212 */ /* 0x000fe200078e33ff */
[----:B------:R-:W3:Y:S01]  /*54e0*/  LDC R30, c[0x0][0x638] ;  /* 0x00018e00ff1e7b82 */ /* 0x000ee20000000800 */
[----:B------:R-:W-:Y:S01]  /*54f0*/  SHF.L.U32 R26, R7, R26, RZ ;  /* 0x0000001a071a7219 */ /* 0x000fe200000006ff */
[----:B------:R-:W-:-:S06]  /*5500*/  IMAD.MOV.U32 R4, RZ, RZ, R14 ;  /* 0x000000ffff047224 */ /* 0x000fcc00078e000e */
[----:B------:R-:W0:Y:S01]  /*5510*/  LDC R31, c[0x0][0x610] ;  /* 0x00018400ff1f7b82 */ /* 0x000e220000000800 */
[----:B----4-:R-:W-:Y:S05]  /*5520*/  @!P0 BRA `(.L_x_167) ;  /* 0x0000000000288947 */ /* 0x010fea0003800000 */
        /* <DEDUP_REMOVED lines=10> */
.L_x_167:
[----:B------:R-:W-:Y:S01]  /*55d0*/  ISETP.NE.AND P0, PT, R2, 0x1, PT ;  /* 0x000000010200780c */ /* 0x000fe20003f05270 */
[----:B0-----:R-:W-:Y:S01]  /*55e0*/  VIADD R7, R20, 0xffffffff ;  /* 0xffffffff14077836 */ /* 0x001fe20000000000 */
[----:B-12---:R-:W-:Y:S01]  /*55f0*/  SHF.R.U64 R0, R4, R27, R5 ;  /* 0x0000001b04007219 */ /* 0x006fe20000001205 */
[----:B------:R-:W-:Y:S01]  /*5600*/  IMAD.MOV R13, RZ, RZ, -R13 ;  /* 0x000000ffff0d7224 */ /* 0x000fe200078e0a0d */
[----:B------:R-:W-:Y:S01]  /*5610*/  LOP3.LUT R5, R10, R25, RZ, 0xc0, !PT ;  /* 0x000000190a057212 */ /* 0x000fe200078ec0ff */
[----:B------:R-:W-:Y:S01]  /*5620*/  IMAD.MOV.U32 R4, RZ, RZ, 0x1 ;  /* 0x00000001ff047424 */ /* 0x000fe200078e00ff */
[----:B------:R-:W-:Y:S01]  /*5630*/  LOP3.LUT R12, R12, R7, RZ, 0xc0, !PT ;  /* 0x000000070c0c7212 */ /* 0x000fe200078ec0ff */
[----:B------:R-:W-:Y:S02]  /*5640*/  IMAD.MOV R3, RZ, RZ, -R0 ;  /* 0x000000ffff037224 */ /* 0x000fe400078e0a00 */
[----:B------:R-:W-:Y:S02]  /*5650*/  IMAD R0, R26, R0, R5 ;  /* 0x000000001a007224 */ /* 0x000fe400078e0205 */
[----:B---3--:R-:W-:-:S02]  /*5660*/  IMAD R3, R3, R30, R14 ;  /* 0x0000001e03037224 */ /* 0x008fc400078e020e */
[----:B------:R-:W-:Y:S02]  /*5670*/  @P0 IMAD R21, R15, R13, R24 ;  /* 0x0000000d0f150224 */ /* 0x000fe400078e0218 */
[----:B------:R-:W-:Y:S01]  /*5680*/  IMAD R5, R3, R20, R12 ;  /* 0x0000001403057224 */ /* 0x000fe200078e020c */
[----:B------:R-:W-:Y:S01]  /*5690*/  PRMT R3, R4, 0x7610, R3 ;  /* 0x0000761004037816 */ /* 0x000fe20000000003 */
[----:B------:R-:W-:-:S05]  /*56a0*/  IMAD R0, R0, R31, R21 ;  /* 0x0000001f00007224 */ /* 0x000fca00078e0215 */
[----:B------:R-:W-:Y:S02]  /*56b0*/  SEL R93, R5, R0, !P0 ;  /* 0x00000000055d7207 */ /* 0x000fe40004000000 */
[----:B------:R-:W-:-:S07]  /*56c0*/  SEL R0, R0, R5, !P0 ;  /* 0x0000000500007207 */ /* 0x000fce0004000000 */
.L_x_165:
[----:B------:R-:W-:Y:S01]  /*56d0*/  LOP3.LUT P0, RZ, R3, 0xff, RZ, 0xc0, !PT ;  /* 0x000000ff03ff7812 */ /* 0x000fe2000780c0ff */
[----:B------:R-:W-:-:S12]  /*56e0*/  IMAD.MOV.U32 R92, RZ, RZ, R0 ;  /* 0x000000ffff5c7224 */ /* 0x000fd800078e0000 */
[----:B------:R-:W-:Y:S05]  /*56f0*/  @P0 BRA `(.L_x_168) ;  /* 0xffffffb800940947 */ /* 0x000fea000383ffff */
[----:B------:R-:W-:Y:S05]  /*5700*/  EXIT ;  /* 0x000000000000794d */ /* 0x000fea0003800000 */
.L_x_7:
[----:B0-----:R-:W-:Y:S01]  /*5710*/  ULDC.64 UR4, c[0x0][0x650] ;  /* 0x0001940000047ab9 */ /* 0x001fe20000000a00 */
        /* <DEDUP_REMOVED lines=25> */
.L_x_170:
[----:B------:R-:W0:Y:S01]  /*58b0*/  LDC.64 R26, c[0x0][0x640] ;  /* 0x00019000ff1a7b82 */ /* 0x000e220000000a00 */
[-CC-:B------:R-:W-:Y:S01]  /*58c0*/  SHF.R.U64 R21, R12, R8.reuse, R13.reuse ;  /* 0x000000080c157219 */ /* 0x180fe2000000120d */
[----:B------:R-:W-:Y:S01]  /*58d0*/  IMAD.MOV.U32 R30, RZ, RZ, 0x1 ;  /* 0x00000001ff1e7424 */ /* 0x000fe200078e00ff */
[----:B------:R-:W-:Y:S02]  /*58e0*/  SHF.R.U32.HI R6, RZ, R8, R13 ;  /* 0x00000008ff067219 */ /* 0x000fe4000001160d */
[----:B------:R-:W-:-:S03]  /*58f0*/  IADD3 R11, P0, RZ, -R21, RZ ;  /* 0x80000015ff0b7210 */ /* 0x000fc60007f1e0ff */
[----:B------:R-:W1:Y:S02]  /*5900*/  LDC R10, c[0x0][0x618] ;  /* 0x00018600ff0a7b82 */ /* 0x000e640000000800 */
[----:B------:R-:W-:-:S04]  /*5910*/  IMAD.X R7, RZ, RZ, ~R6, P0 ;  /* 0x000000ffff077224 */ /* 0x000fc800000e0e06 */
[-C--:B------:R-:W-:Y:S02]  /*5920*/  IMAD R8, R7, R22.reuse, RZ ;  /* 0x0000001607087224 */ /* 0x080fe400078e02ff */
[----:B------:R-:W2:Y:S01]  /*5930*/  LDC R12, c[0x0][0x608] ;  /* 0x00018200ff0c7b82 */ /* 0x000ea20000000800 */
[----:B------:R-:W-:-:S04]  /*5940*/  IMAD.WIDE.U32 R6, R11, R22, R16 ;  /* 0x000000160b067225 */ /* 0x000fc800078e0010 */
[----:B------:R-:W-:-:S03]  /*5950*/  IMAD R11, R11, R23, R8 ;  /* 0x000000170b0b7224 */ /* 0x000fc600078e0208 */
[----:B------:R-:W3:Y:S01]  /*5960*/  LDC R25, c[0x0][0x658] ;  /* 0x00019600ff197b82 */ /* 0x000ee20000000800 */
[----:B------:R-:W-:Y:S01]  /*5970*/  IMAD.IADD R7, R7, 0x1, R11 ;  /* 0x0000000107077824 */ /* 0x000fe200078e020b */
[----:B0-----:R-:W-:-:S04]  /*5980*/  ISETP.NE.U32.AND P0, PT, R26, RZ, PT ;  /* 0x000000ff1a00720c */ /* 0x001fc80003f05070 */
[----:B------:R-:W-:Y:S02]  /*5990*/  ISETP.NE.AND.EX P0, PT, R27, RZ, PT, P0 ;  /* 0x000000ff1b00720c */ /* 0x000fe40003f05300 */
[----:B------:R-:W0:Y:S01]  /*59a0*/  LDC R22, c[0x0][0x600] ;  /* 0x00018000ff167b82 */ /* 0x000e220000000800 */
[-CC-:B-1----:R-:W-:Y:S02]  /*59b0*/  SHF.R.U64 R8, R6, R10.reuse, R7.reuse ;  /* 0x0000000a06087219 */ /* 0x182fe40000001207 */
[----:B------:R-:W-:Y:S01]  /*59c0*/  SHF.R.U32.HI R7, RZ, R10, R7 ;  /* 0x0000000aff077219 */ /* 0x000fe20000011607 */
[----:B------:R-:W-:-:S04]  /*59d0*/  IMAD.MOV.U32 R10, RZ, RZ, -0x1 ;  /* 0xffffffffff0a7424 */ /* 0x000fc800078e00ff */
        /* <DEDUP_REMOVED lines=21> */
.L_x_171:
[----:B------:R-:W-:Y:S01]  /*5b30*/  ISETP.NE.AND P0, PT, R2, 0x1, PT ;  /* 0x000000010200780c */ /* 0x000fe20003f05270 */
[----:B0-----:R-:W-:Y:S01]  /*5b40*/  VIADD R11, R22, 0xffffffff ;  /* 0xffffffff160b7836 */ /* 0x001fe20000000000 */
[----:B-1----:R-:W-:Y:S02]  /*5b50*/  SHF.R.U64 R6, R6, R24, R7 ;  /* 0x0000001806067219 */ /* 0x002fe40000001207 */
[----:B------:R-:W-:Y:S02]  /*5b60*/  SHF.L.U32 R30, R30, R25, RZ ;  /* 0x000000191e1e7219 */ /* 0x000fe400000006ff */
[----:B------:R-:W-:Y:S01]  /*5b70*/  LOP3.LUT R5, R23, R32, RZ, 0xc0, !PT ;  /* 0x0000002017057212 */ /* 0x000fe200078ec0ff */
[----:B------:R-:W-:-:S04]  /*5b80*/  IMAD.MOV R7, RZ, RZ, -R6 ;  /* 0x000000ffff077224 */ /* 0x000fc800078e0a06 */
[----:B------:R-:W-:Y:S01]  /*5b90*/  IMAD R6, R30, R6, R5 ;  /* 0x000000061e067224 */ /* 0x000fe200078e0205 */
[----:B------:R-:W-:Y:S01]  /*5ba0*/  LOP3.LUT R5, R8, R11, RZ, 0xc0, !PT ;  /* 0x0000000b08057212 */ /* 0x000fe200078ec0ff */
[----:B------:R-:W-:Y:S02]  /*5bb0*/  @P0 IMAD R3, R9, R14, R4 ;  /* 0x0000000e09030224 */ /* 0x000fe400078e0204 */
[----:B--2---:R-:W-:Y:S02]  /*5bc0*/  IMAD R4, R7, R28, R20 ;  /* 0x0000001c07047224 */ /* 0x004fe400078e0214 */
[----:B---3--:R-:W-:Y:S02]  /*5bd0*/  IMAD R3, R6, R29, R3 ;  /* 0x0000001d06037224 */ /* 0x008fe400078e0203 */
[----:B------:R-:W-:Y:S02]  /*5be0*/  IMAD R4, R4, R22, R5 ;  /* 0x0000001604047224 */ /* 0x000fe400078e0205 */
[----:B------:R-:W-:-:S02]  /*5bf0*/  IMAD.MOV.U32 R8, RZ, RZ, 0x1 ;  /* 0x00000001ff087424 */ /* 0x000fc400078e00ff */
[----:B------:R-:W-:Y:S01]  /*5c00*/  IMAD.MOV.U32 R6, RZ, RZ, R21 ;  /* 0x000000ffff067224 */ /* 0x000fe200078e0015 */
[----:B------:R-:W-:Y:S02]  /*5c10*/  SEL R7, R4, R3, !P0 ;  /* 0x0000000304077207 */ /* 0x000fe40004000000 */
[----:B------:R-:W-:-:S07]  /*5c20*/  SEL R20, R3, R4, !P0 ;  /* 0x0000000403147207 */ /* 0x000fce0004000000 */
.L_x_169:
[----:B------:R-:W-:-:S08]  /*5c30*/  NOP ;  /* 0x0000000000007918 */ /* 0x000fd00000000000 */
[----:B------:R-:W0:-:S00]  /*5c40*/  USETMAXREG.DEALLOC.CTAPOOL 0x28 ;  /* 0x00000028000079c8 */ /* 0x000e0000080e0500 */
[----:B0-----:R-:W-:-:S13]  /*5c50*/  ISETP.NE.AND P0, PT, R0, RZ, PT ;  /* 0x000000ff0000720c */ /* 0x001fda0003f05270 */
[----:B------:R-:W-:Y:S05]  /*5c60*/  @P0 EXIT ;  /* 0x000000000000094d */ /* 0x000fea0003800000 */
[----:B------:R-:W-:Y:S01]  /*5c70*/  LOP3.LUT P0, RZ, R8, 0xff, RZ, 0xc0, !PT ;  /* 0x000000ff08ff7812 */ /* 0x000fe2000780c0ff */
[----:B------:R-:W-:Y:S02]  /*5c80*/  IMAD.MOV.U32 R0, RZ, RZ, 0x1 ;  /* 0x00000001ff007424 */ /* 0x000fe400078e00ff */
[----:B------:R-:W-:-:S10]  /*5c90*/  IMAD.MOV.U32 R3, RZ, RZ, RZ ;  /* 0x000000ffff037224 */ /* 0x000fd400078e00ff */
[----:B------:R-:W-:Y:S05]  /*5ca0*/  @!P0 BRA `(.L_x_172) ;  /* 0x0000000c00448947 */ /* 0x000fea0003800000 */
[----:B------:R-:W0:Y:S01]  /*5cb0*/  LDC R0, c[0x0][0x28c] ;  /* 0x0000a300ff007b82 */ /* 0x000e220000000800 */
[----:B------:R-:W-:Y:S01]  /*5cc0*/  ULDC UR5, c[0x0][0x658] ;  /* 0x0001960000057ab9 */ /* 0x000fe20000000800 */
[----:B------:R-:W-:Y:S01]  /*5cd0*/  UMOV UR7, 0xffffffff ;  /* 0xffffffff00077882 */ /* 0x000fe20000000000 */
[----:B------:R-:W-:Y:S01]  /*5ce0*/  ULDC UR6, c[0x0][0xc] ;  /* 0x0000030000067ab9 */ /* 0x000fe20000000800 */
[----:B------:R-:W-:Y:S01]  /*5cf0*/  USHF.L.U32 UR8, UR7, UR5, URZ ;  /* 0x0000000507087299 */ /* 0x000fe2000800063f */
[----:B------:R-:W-:Y:S01]  /*5d00*/  BSSY B0, `(.L_x_172) ;  /* 0x00000cb000007945 */ /* 0x000fe20003800000 */
[----:B------:R-:W-:Y:S01]  /*5d10*/  UMOV UR9, 0x1 ;  /* 0x0000000100097882 */ /* 0x000fe20000000000 */
[----:B------:R-:W-:Y:S01]  /*5d20*/  ULDC UR7, c[0x0][0x10] ;  /* 0x0000040000077ab9 */ /* 0x000fe20000000800 */
[----:B------:R-:W1:Y:S01]  /*5d30*/  S2UR UR10, SR_CgaCtaId ;  /* 0x00000000000a79c3 */ /* 0x000e620000008800 */
[----:B------:R-:W-:Y:S01]  /*5d40*/  UIMAD.WIDE.U32 UR6, UR6, UR7, URZ ;  /* 0x00000007060672a5 */ /* 0x000fe2000f8e003f */
[----:B------:R-:W-:Y:S01]  /*5d50*/  IMAD.MOV.U32 R11, RZ, RZ, 0x1 ;  /* 0x00000001ff0b7424 */ /* 0x000fe200078e00ff */
[----:B------:R-:W-:Y:S01]  /*5d60*/  USHF.L.U32 UR17, UR9, UR5, URZ ;  /* 0x0000000509117299 */ /* 0x000fe2000800063f */
[----:B------:R-:W-:Y:S01]  /*5d70*/  LOP3.LUT R8, R19, 0x2, RZ, 0xfc, !PT ;  /* 0x0000000213087812 */ /* 0x000fe200078efcff */
[----:B------:R-:W-:Y:S01]  /*5d80*/  ULDC UR4, c[0x0][0x600] ;  /* 0x0001800000047ab9 */ /* 0x000fe20000000800 */
[----:B------:R-:W-:Y:S01]  /*5d90*/  ULDC UR5, c[0x0][0x14] ;  /* 0x0000050000057ab9 */ /* 0x000fe20000000800 */
[----:B------:R-:W-:-:S02]  /*5da0*/  UIADD3 UR4, UR4, -0x1, URZ ;  /* 0xffffffff04047890 */ /* 0x000fc4000fffe03f */
[----:B------:R-:W-:Y:S02]  /*5db0*/  UIMAD.WIDE.U32 UR22, UR6, UR5, URZ ;  /* 0x00000005061672a5 */ /* 0x000fe4000f8e003f */
[----:B------:R-:W-:Y:S02]  /*5dc0*/  UIMAD UR13, UR7, UR5, URZ ;  /* 0x00000005070d72a4 */ /* 0x000fe4000f8e023f */
[----:B------:R-:W-:Y:S02]  /*5dd0*/  ULOP3.LUT UR16, URZ, UR8, URZ, 0x33, !UPT ;  /* 0x000000083f107292 */ /* 0x000fe4000f8e333f */
[----:B------:R-:W-:Y:S01]  /*5de0*/  UIADD3 UR13, UR23, UR13, URZ ;  /* 0x0000000d170d7290 */ /* 0x000fe2000fffe03f */
[----:B0-----:R-:W-:Y:S01]  /*5df0*/  VIADD R0, R0, 0x3f ;  /* 0x0000003f00007836 */ /* 0x001fe20000000000 */
[----:B------:R-:W-:-:S04]  /*5e00*/  ULDC.64 UR24, c[0x0][0x198] ;  /* 0x0000660000187ab9 */ /* 0x000fc80000000a00 */
[----:B------:R-:W-:Y:S01]  /*5e10*/  SHF.R.S32.HI R3, RZ, 0x1f, R0 ;  /* 0x0000001fff037819 */ /* 0x000fe20000011400 */
[----:B-1----:R-:W-:-:S03]  /*5e20*/  IMAD.U32 R9, RZ, RZ, UR10 ;  /* 0x0000000aff097e24 */ /* 0x002fc6000f8e00ff */
[----:B------:R-:W-:Y:S01]  /*5e30*/  LEA.HI R3, R3, R0, RZ, 0x6 ;  /* 0x0000000003037211 */ /* 0x000fe200078f30ff */
[----:B------:R-:W-:-:S03]  /*5e40*/  IMAD.MOV.U32 R0, RZ, RZ, 0x1 ;  /* 0x00000001ff007424 */ /* 0x000fc600078e00ff */
[----:B------:R-:W-:Y:S01]  /*5e50*/  SHF.R.S32.HI R10, RZ, 0x6, R3 ;  /* 0x00000006ff0a7819 */ /* 0x000fe20000011403 */
[----:B------:R-:W-:Y:S01]  /*5e60*/  IMAD.MOV.U32 R3, RZ, RZ, RZ ;  /* 0x000000ffff037224 */ /* 0x000fe200078e00ff */
[----:B------:R-:W-:-:S03]  /*5e70*/  LEA R12, R9, 0x100, 0xc ;  /* 0x00000100090c7811 */ /* 0x000fc600078e60ff */
[----:B------:R-:W-:-:S07]  /*5e80*/  VIADD R13, R10, 0x1 ;  /* 0x000000010a0d7836 */ /* 0x000fce0000000000 */
.L_x_183:
[----:B------:R-:W-:-:S03]  /*5e90*/  UMOV UR5, 0xffffffff ;  /* 0xffffffff00057882 */ /* 0x000fc60000000000 */
[----:B------:R-:W-:Y:S05]  /*5ea0*/  BRA.DIV UR5, `(.L_x_173) ;  /* 0x0000000e05887947 */ /* 0x000fea000b800000 */
[----:B------:R-:W-:-:S13]  /*5eb0*/  ELECT P6, URZ, PT ;  /* 0x00000000003f782f */ /* 0x000fda00038c0000 */
.L_x_193:
[----:B------:R-:W0:Y:S01]  /*5ec0*/  LDC R4, c[0x0][0x28c] ;  /* 0x0000a300ff047b82 */ /* 0x000e220000000800 */
[----:B------:R-:W-:Y:S01]  /*5ed0*/  BSSY B1, `(.L_x_174) ;  /* 0x000003a000017945 */ /* 0x000fe20003800000 */
[----:B0-----:R-:W-:-:S13]  /*5ee0*/  ISETP.LT.OR P6, PT, R4, 0x1, !P6 ;  /* 0x000000010400780c */ /* 0x001fda00077c1670 */
[----:B------:R-:W-:Y:S05]  /*5ef0*/  @P6 BRA `(.L_x_175) ;  /* 0x0000000000dc6947 */ /* 0x000fea0003800000 */
[----:B------:R-:W-:Y:S02]  /*5f00*/  IMAD R20, R20, 0x2, R9 ;  /* 0x0000000214147824 */ /* 0x000fe400078e0209 */
[----:B------:R-:W-:Y:S02]  /*5f10*/  IMAD.SHL.U32 R21, R7, 0x80, RZ ;  /* 0x0000008007157824 */ /* 0x000fe400078e00ff */
[----:B------:R-:W-:Y:S02]  /*5f20*/  IMAD.MOV.U32 R24, RZ, RZ, RZ ;  /* 0x000000ffff187224 */ /* 0x000fe400078e00ff */
[----:B------:R-:W-:Y:S02]  /*5f30*/  IMAD.MOV.U32 R4, RZ, RZ, R13 ;  /* 0x000000ffff047224 */ /* 0x000fe400078e000d */
[----:B------:R-:W-:Y:S02]  /*5f40*/  IMAD.MOV.U32 R5, RZ, RZ, R0 ;  /* 0x000000ffff057224 */ /* 0x000fe400078e0000 */
[----:B------:R-:W-:-:S02]  /*5f50*/  IMAD.MOV.U32 R7, RZ, RZ, R3 ;  /* 0x000000ffff077224 */ /* 0x000fc400078e0003 */
[----:B------:R-:W-:-:S07]  /*5f60*/  IMAD.SHL.U32 R20, R20, 0x40, RZ ;  /* 0x0000004014147824 */ /* 0x000fce00078e00ff */
.L_x_178:
[----:B------:R-:W0:Y:S01]  /*5f70*/  S2UR UR5, SR_CgaCtaId ;  /* 0x00000000000579c3 */ /* 0x000e220000008800 */
[----:B------:R-:W-:Y:S02]  /*5f80*/  MOV R14, 0x400 ;  /* 0x00000400000e7802 */ /* 0x000fe40000000f00 */
[----:B------:R-:W-:-:S13]  /*5f90*/  LOP3.LUT P1, RZ, R18, 0x7f, RZ, 0xc0, !PT ;  /* 0x0000007f12ff7812 */ /* 0x000fda000782c0ff */
[----:B------:R-:W1:Y:S01]  /*5fa0*/  @!P1 LDC R15, c[0x0][0x500] ;  /* 0x00014000ff0f9b82 */ /* 0x000e620000000800 */
[----:B0-----:R-:W-:-:S05]  /*5fb0*/  IMAD.U32 R9, RZ, RZ, UR5 ;  /* 0x00000005ff097e24 */ /* 0x001fca000f8e00ff */
[----:B------:R-:W-:Y:S02]  /*5fc0*/  LEA R22, R9, R14, 0x18 ;  /* 0x0000000e09167211 */ /* 0x000fe400078ec0ff */
[----:B------:R-:W-:-:S03]  /*5fd0*/  SHF.L.U32 R14, R5, 0x1f, RZ ;  /* 0x0000001f050e7819 */ /* 0x000fc600000006ff */
[----:B------:R-:W-:-:S04]  /*5fe0*/  IMAD R23, R7, 0x8, R22 ;  /* 0x0000000807177824 */ /* 0x000fc800078e0216 */
[----:B------:R-:W0:Y:S02]  /*5ff0*/  SYNCS.PHASECHK.TRANS64.TRYWAIT P0, [R23+URZ+0x18], R14 ;  /* 0x0000180e170075a7 */ /* 0x000e24000800017f */
[----:B01----:R-:W-:Y:S05]  /*6000*/  @!P0 BRA `(.L_x_176) ;  /* 0x0000000c00508947 */ /* 0x003fea0003800000 */
.L_x_194:
[----:B0-----:R-:W-:Y:S01]  /*6010*/  PRMT R14, R8, 0x9910, RZ ;  /* 0x00009910080e7816 */ /* 0x001fe200000000ff */
[----:B------:R0:W-:Y:S03]  /*6020*/  @!P1 SYNCS.ARRIVE.TRANS64 RZ, [R23+URZ], R15 ;  /* 0x0000000f17ff99a7 */ /* 0x0001e6000800003f */
[----:B------:R-:W-:-:S13]  /*6030*/  ISETP.NE.AND P0, PT, R14, 0x2, PT ;  /* 0x000000020e00780c */ /* 0x000fda0003f05270 */
[----:B0-----:R-:W-:Y:S05]  /*6040*/  @P0 BRA `(.L_x_177) ;  /* 0x0000000000040947 */ /* 0x001fea0003800000 */
[----:B------:R-:W-:Y:S01]  /*6050*/  BPT.TRAP 0x1 ;  /* 0x000000040000795c */ /* 0x000fe20000300000 */
.L_x_177:
[C---:B------:R-:W-:Y:S01]  /*6060*/  IMAD R14, R7.reuse, 0x2000, R12 ;  /* 0x00002000070e7824 */ /* 0x040fe200078e020c */
[----:B------:R-:W-:Y:S01]  /*6070*/  R2UR UR8, R22 ;  /* 0x00000000160872ca */ /* 0x000fe200000e0000 */
[----:B------:R-:W-:Y:S01]  /*6080*/  IMAD R22, R7, 0x2000, R22 ;  /* 0x0000200007167824 */ /* 0x000fe200078e0216 */
[----:B------:R-:W-:Y:S01]  /*6090*/  R2UR UR18, R20 ;  /* 0x00000000141272ca */ /* 0x000fe200000e0000 */
[----:B------:R-:W-:Y:S01]  /*60a0*/  VIADD R4, R4, 0xffffffff ;  /* 0xffffffff04047836 */ /* 0x000fe20000000000 */
[----:B------:R-:W-:Y:S01]  /*60b0*/  R2UR UR5, R14 ;  /* 0x000000000e0572ca */ /* 0x000fe200000e0000 */
[----:B------:R-:W-:Y:S01]  /*60c0*/  UIADD3 UR6, UP0, UR24, 0xf0, URZ ;  /* 0x000000f018067890 */ /* 0x000fe2000ff1e03f */
[----:B------:R-:W-:Y:S01]  /*60d0*/  R2UR UR11, R22 ;  /* 0x00000000160b72ca */ /* 0x000fe200000e0000 */
[----:B------:R-:W-:Y:S01]  /*60e0*/  UIADD3 UR26, UP1, UR24, 0x1f0, URZ ;  /* 0x000001f0181a7890 */ /* 0x000fe2000ff3e03f */
[----:B------:R-:W-:Y:S01]  /*60f0*/  R2UR UR9, R23 ;  /* 0x00000000170972ca */ /* 0x000fe200000e0000 */
[----:B------:R-:W-:Y:S01]  /*6100*/  UIADD3.X UR7, URZ, UR25, URZ, UP0, !UPT ;  /* 0x000000193f077290 */ /* 0x000fe200087fe43f */
[----:B------:R-:W-:Y:S01]  /*6110*/  R2UR UR10, R24 ;  /* 0x00000000180a72ca */ /* 0x000fe200000e0000 */
[----:B------:R-:W-:Y:S01]  /*6120*/  VIADD R7, R7, 0x1 ;  /* 0x0000000107077836 */ /* 0x000fe20000000000 */
[----:B------:R-:W-:Y:S01]  /*6130*/  R2UR UR12, R6 ;  /* 0x00000000060c72ca */ /* 0x000fe200000e0000 */
[----:B------:R-:W-:Y:S01]  /*6140*/  UIADD3.X UR27, URZ, UR25, URZ, UP1, !UPT ;  /* 0x000000193f1b7290 */ /* 0x000fe20008ffe43f */
[----:B------:R-:W-:Y:S01]  /*6150*/  R2UR UR19, R21 ;  /* 0x00000000151372ca */ /* 0x000fe200000e0000 */
[----:B------:R-:W-:Y:S01]  /*6160*/  UMOV UR20, 0x30000 ;  /* 0x0003000000147882 */ /* 0x000fe20000000000 */
[----:B------:R-:W-:Y:S01]  /*6170*/  ISETP.GT.AND P1, PT, R4, 0x1, PT ;  /* 0x000000010400780c */ /* 0x000fe20003f24270 */
[----:B------:R-:W-:Y:S01]  /*6180*/  UIADD3 UR8, UR8, UR5, URZ ;  /* 0x0000000508087290 */ /* 0x000fe2000fffe03f */
[----:B------:R-:W-:Y:S01]  /*6190*/  ISETP.NE.AND P0, PT, R7, 0x3, PT ;  /* 0x000000030700780c */ /* 0x000fe20003f05270 */
[----:B------:R-:W-:Y:S01]  /*61a0*/  UIADD3 UR5, UR11, 0x6100, URZ ;  /* 0x000061000b057890 */ /* 0x000fe2000fffe03f */
[----:B------:R-:W-:Y:S01]  /*61b0*/  VIADD R24, R24, 0x40 ;  /* 0x0000004018187836 */ /* 0x000fe20000000000 */
[----:B------:R-:W-:Y:S01]  /*61c0*/  UMOV UR14, 0x0 ;  /* 0x00000000000e7882 */ /* 0x000fe20000000000 */
[----:B------:R-:W-:Y:S01]  /*61d0*/  UMOV UR15, 0x10000000 ;  /* 0x10000000000f7882 */ /* 0x000fe20000000000 */
[----:B------:R-:W-:Y:S01]  /*61e0*/  UMOV UR11, UR18 ;  /* 0x00000012000b7c82 */ /* 0x000fe20008000000 */
[----:B------:R-:W-:-:S02]  /*61f0*/  SEL R14, RZ, 0x1, P0 ;  /* 0x00000001ff0e7807 */ /* 0x000fc40000000000 */
[----:B------:R0:W-:Y:S01]  /*6200*/  UTMALDG.3D.MULTICAST [UR8], [UR6], UR20, desc[UR14] ;  /* 0x00000e08060073b4 */ /* 0x0001e20008011814 */
[----:B------:R-:W-:Y:S02]  /*6210*/  SEL R7, R7, RZ, P0 ;  /* 0x000000ff07077207 */ /* 0x000fe40000000000 */
[----:B------:R-:W-:Y:S01]  /*6220*/  LOP3.LUT R5, R5, R14, RZ, 0x3c, !PT ;  /* 0x0000000e05057212 */ /* 0x000fe200078e3cff */
[----:B0-----:R-:W-:Y:S01]  /*6230*/  UMOV UR8, UR5 ;  /* 0x0000000500087c82 */ /* 0x001fe20008000000 */
[----:B------:R-:W-:Y:S02]  /*6240*/  UMOV UR11, UR19 ;  /* 0x00000013000b7c82 */ /* 0x000fe40008000000 */
[----:B------:R0:W-:Y:S02]  /*6250*/  UTMALDG.3D [UR8], [UR26], desc[UR14] ;  /* 0x00000e081a0075b4 */ /* 0x0001e40008011000 */
[----:B0-----:R-:W-:Y:S05]  /*6260*/  @P1 BRA `(.L_x_178) ;  /* 0xfffffffc00401947 */ /* 0x001fea000383ffff */
.L_x_175:
[----:B------:R-:W-:Y:S05]  /*6270*/  BSYNC B1 ;  /* 0x0000000000017941 */ /* 0x000fea0003800000 */
.L_x_174:
[----:B------:R-:W-:Y:S01]  /*6280*/  LOP3.LUT P1, RZ, R11, 0xff, RZ, 0xc0, !PT ;  /* 0x000000ff0bff7812 */ /* 0x000fe2000782c0ff */
[C---:B------:R-:W-:Y:S01]  /*6290*/  IMAD.IADD R6, R10.reuse, 0x1, R3 ;  /* 0x000000010a067824 */ /* 0x040fe200078e0203 */
[----:B------:R-:W-:Y:S01]  /*62a0*/  ULDC.64 UR6, c[0x0][0x650] ;  /* 0x0001940000067ab9 */ /* 0x000fe20000000a00 */
[----:B------:R-:W-:Y:S01]  /*62b0*/  ISETP.GE.U32.AND P2, PT, R10, 0x3, PT ;  /* 0x000000030a00780c */ /* 0x000fe20003f46070 */
[----:B------:R-:W-:Y:S01]  /*62c0*/  BSSY B1, `(.L_x_179) ;  /* 0x000006c000017945 */ /* 0x000fe20003800000 */
[----:B------:R-:W-:Y:S01]  /*62d0*/  IMAD.MOV.U32 R20, RZ, RZ, -0x1 ;  /* 0xffffffffff147424 */ /* 0x000fe200078e00ff */
[----:B------:R-:W-:Y:S01]  /*62e0*/  ISETP.GT.U32.AND P0, PT, R6, 0x2, PT ;  /* 0x000000020600780c */ /* 0x000fe20003f04070 */
[----:B------:R-:W-:Y:S01]  /*62f0*/  IMAD.MOV.U32 R7, RZ, RZ, -0x1 ;  /* 0xffffffffff077424 */ /* 0x000fe200078e00ff */
[----:B------:R-:W-:Y:S02]  /*6300*/  PRMT R11, RZ, 0x7610, R11 ;  /* 0x00007610ff0b7816 */ /* 0x000fe4000000000b */
[----:B------:R-:W-:-:S03]  /*6310*/  ISETP.LT.U32.AND P0, PT, R10, 0x3, P0 ;  /* 0x000000030a00780c */ /* 0x000fc60000701070 */
[----:B------:R-:W0:Y:S01]  /*6320*/  @P1 S2R R9, SR_CgaCtaId ;  /* 0x0000000000091919 */ /* 0x000e220000008800 */
[----:B------:R-:W-:-:S04]  /*6330*/  @P1 MOV R4, 0x400 ;  /* 0x0000040000041802 */ /* 0x000fc80000000f00 */
[----:B0-----:R-:W-:Y:S01]  /*6340*/  @P1 LEA R3, R9, R4, 0x18 ;  /* 0x0000000409031211 */ /* 0x001fe200078ec0ff */
[----:B------:R-:W-:-:S03]  /*6350*/  IMAD.WIDE.U32 R4, R6, -0x55555555, RZ ;  /* 0xaaaaaaab06047825 */ /* 0x000fc600078e00ff */
[----:B------:R0:W-:Y:S01]  /*6360*/  @P1 SYNCS.ARRIVE.TRANS64.A1T0 RZ, [R3+URZ+0x48], RZ ;  /* 0x000048ff03ff19a7 */ /* 0x0001e2000810003f */
[----:B------:R-:W-:Y:S02]  /*6370*/  IADD3 R16, P1, R16, UR22, RZ ;  /* 0x0000001610107c10 */ /* 0x000fe4000ff3e0ff */
[----:B------:R-:W-:Y:S02]  /*6380*/  SHF.R.U32.HI R5, RZ, 0x1, R5 ;  /* 0x00000001ff057819 */ /* 0x000fe40000011605 */
[----:B------:R-:W-:Y:S02]  /*6390*/  IADD3.X R17, R17, UR13, RZ, P1, !PT ;  /* 0x0000000d11117c10 */ /* 0x000fe40008ffe4ff */
[----:B------:R-:W-:Y:S02]  /*63a0*/  PRMT R4, RZ, 0x7610, R4 ;  /* 0x00007610ff047816 */ /* 0x000fe40000000004 */
[----:B0-----:R-:W-:Y:S02]  /*63b0*/  SEL R3, RZ, 0x1, !P0 ;  /* 0x00000001ff037807 */ /* 0x001fe40004000000 */
[----:B------:R-:W-:-:S02]  /*63c0*/  ISETP.GE.U32.AND P0, PT, R16, UR6, PT ;  /* 0x0000000610007c0c */ /* 0x000fc4000bf06070 */
[----:B------:R-:W-:Y:S01]  /*63d0*/  LOP3.LUT R0, R0, R3, RZ, 0x3c, !PT ;  /* 0x0000000300007212 */ /* 0x000fe200078e3cff */
[----:B------:R-:W-:Y:S01]  /*63e0*/  IMAD R3, R5, -0x3, R6 ;  /* 0xfffffffd05037824 */ /* 0x000fe200078e0206 */
[----:B------:R-:W-:Y:S01]  /*63f0*/  ISETP.GE.U32.AND.EX P0, PT, R17, UR7, PT, P0 ;  /* 0x0000000711007c0c */ /* 0x000fe2000bf06100 */
[----:B------:R-:W-:Y:S01]  /*6400*/  IMAD.MOV.U32 R6, RZ, RZ, -0x1 ;  /* 0xffffffffff067424 */ /* 0x000fe200078e00ff */
[----:B------:R-:W-:-:S11]  /*6410*/  @P2 LOP3.LUT R0, R0, 0x1, R5, 0x78, !PT ;  /* 0x0000000100002812 */ /* 0x000fd600078e7805 */
[----:B------:R-:W-:Y:S05]  /*6420*/  @P0 BRA `(.L_x_180) ;  /* 0x0000000400540947 */ /* 0x000fea0003800000 */
[----:B------:R-:W0:Y:S01]  /*6430*/  S2R R15, SR_CTAID.X ;  /* 0x00000000000f7919 */ /* 0x000e220000002500 */
[----:B------:R-:W-:Y:S01]  /*6440*/  ULDC.64 UR6, c[0x0][0x628] ;  /* 0x00018a0000067ab9 */ /* 0x000fe20000000a00 */
[----:B------:R-:W-:Y:S01]  /*6450*/  ULDC UR8, c[0x0][0x630] ;  /* 0x00018c0000087ab9 */ /* 0x000fe20000000800 */
[----:B------:R-:W-:Y:S01]  /*6460*/  ISETP.NE.U32.AND P0, PT, RZ, UR6, PT ;  /* 0x00000006ff007c0c */ /* 0x000fe2000bf05070 */
[----:B------:R-:W1:Y:S01]  /*6470*/  S2R R20, SR_CTAID.Y ;  /* 0x0000000000147919 */ /* 0x000e620000002600 */
[----:B------:R-:W-:Y:S01]  /*6480*/  ULDC UR9, c[0x0][0x150] ;  /* 0x0000540000097ab9 */ /* 0x000fe20000000800 */
[----:B------:R-:W-:Y:S01]  /*6490*/  IMAD.MOV.U32 R4, RZ, RZ, R16 ;  /* 0x000000ffff047224 */ /* 0x000fe200078e0010 */
[----:B------:R-:W-:Y:S01]  /*64a0*/  ISETP.NE.AND.EX P0, PT, RZ, UR7, PT, P0 ;  /* 0x00000007ff007c0c */ /* 0x000fe2000bf05300 */
[----:B------:R-:W-:Y:S01]  /*64b0*/  IMAD.MOV.U32 R5, RZ, RZ, R17 ;  /* 0x000000ffff057224 */ /* 0x000fe200078e0011 */
[----:B0-----:R-:W-:-:S11]  /*64c0*/  I2FP.F32.U32 R22, R15 ;  /* 0x0000000f00167245 */ /* 0x001fd60000201000 */
[----:B------:R-:W-:Y:S05]  /*64d0*/  @!P0 BRA `(.L_x_181) ;  /* 0x0000000000288947 */ /* 0x000fea0003800000 */
[----:B------:R-:W-:Y:S02]  /*64e0*/  ULDC UR5, c[0x0][0x634] ;  /* 0x00018d0000057ab9 */ /* 0x000fe40000000800 */
[----:B------:R-:W-:-:S05]  /*64f0*/  IADD3 R5, P0, R16, UR5, RZ ;  /* 0x0000000510057c10 */ /* 0x000fca000ff1e0ff */
[----:B------:R-:W-:-:S04]  /*6500*/  IMAD.X R21, RZ, RZ, R17, P0 ;  /* 0x000000ffff157224 */ /* 0x000fc800000e0611 */
[----:B------:R-:W-:-:S04]  /*6510*/  IMAD.WIDE.U32 R6, R21, UR6, RZ ;  /* 0x0000000615067c25 */ /* 0x000fc8000f8e00ff */
[----:B------:R-:W-:-:S04]  /*6520*/  IMAD.WIDE.U32 R6, P0, R5, UR7, R6 ;  /* 0x0000000705067c25 */ /* 0x000fc8000f800006 */
[----:B------:R-:W-:-:S04]  /*6530*/  IMAD.WIDE.U32 R4, R5, UR6, RZ ;  /* 0x0000000605047c25 */ /* 0x000fc8000f8e00ff */
[----:B------:R-:W-:Y:S01]  /*6540*/  IMAD.MOV.U32 R4, RZ, RZ, R7 ;  /* 0x000000ffff047224 */ /* 0x000fe200078e0007 */
[----:B------:R-:W-:Y:S01]  /*6550*/  IADD3 RZ, P1, R5, R6, RZ ;  /* 0x0000000605ff7210 */ /* 0x000fe20007f3e0ff */
[----:B------:R-:W-:-:S04]  /*6560*/  IMAD.X R5, RZ, RZ, RZ, P0 ;  /* 0x000000ffff057224 */ /* 0x000fc800000e06ff */
[----:B------:R-:W-:-:S08]  /*6570*/  IMAD.WIDE.U32.X R4, R21, UR7, R4, P1 ;  /* 0x0000000715047c25 */ /* 0x000fd000088e0404 */
.L_x_181:
[--C-:B------:R-:W-:Y:S01]  /*6580*/  SHF.R.U64 R14, R4, UR8, R5.reuse ;  /* 0x00000008040e7c19 */ /* 0x100fe20008001205 */
[----:B------:R-:W-:Y:S01]  /*6590*/  FMUL R22, R22, UR9 ;  /* 0x0000000916167c20 */ /* 0x000fe20008400000 */
[----:B------:R-:W-:Y:S01]  /*65a0*/  SHF.R.U32.HI R4, RZ, UR8, R5 ;  /* 0x00000008ff047c19 */ /* 0x000fe20008011605 */
[----:B------:R-:W0:Y:S01]  /*65b0*/  LDC R6, c[0x0][0x144] ;  /* 0x00005100ff067b82 */ /* 0x000e220000000800 */
[----:B------:R-:W-:Y:S01]  /*65c0*/  IADD3 R5, P0, RZ, -R14, RZ ;  /* 0x8000000eff057210 */ /* 0x000fe20007f1e0ff */
[----:B------:R-:W-:Y:S01]  /*65d0*/  ULDC UR5, c[0x0][0x154] ;  /* 0x0000550000057ab9 */ /* 0x000fe20000000800 */
[----:B-1----:R-:W-:Y:S01]  /*65e0*/  I2FP.F32.U32 R7, R20 ;  /* 0x0000001400077245 */ /* 0x002fe20000201000 */
[----:B------:R-:W1:Y:S01]  /*65f0*/  F2I.U32.TRUNC.NTZ R22, R22 ;  /* 0x0000001600167305 */ /* 0x000e62000020f000 */
[----:B------:R-:W-:Y:S01]  /*6600*/  ULDC.64 UR6, c[0x0][0x620] ;  /* 0x0001880000067ab9 */ /* 0x000fe20000000a00 */
[----:B------:R-:W-:Y:S01]  /*6610*/  IMAD.X R4, RZ, RZ, ~R4, P0 ;  /* 0x000000ffff047224 */ /* 0x000fe200000e0e04 */
[----:B------:R-:W-:Y:S01]  /*6620*/  ISETP.NE.AND P2, PT, R2, 0x1, PT ;  /* 0x000000010200780c */ /* 0x000fe20003f45270 */
[----:B------:R-:W-:Y:S01]  /*6630*/  FMUL R23, R7, UR5 ;  /* 0x0000000507177c20 */ /* 0x000fe20008400000 */
[----:B------:R-:W2:Y:S01]  /*6640*/  LDC R25, c[0x0][0x148] ;  /* 0x00005200ff197b82 */ /* 0x000ea20000000800 */
[----:B------:R-:W-:Y:S01]  /*6650*/  IMAD R4, R4, UR6, RZ ;  /* 0x0000000604047c24 */ /* 0x000fe2000f8e02ff */
[----:B------:R-:W-:-:S03]  /*6660*/  ULDC UR5, c[0x0][0x618] ;  /* 0x0001860000057ab9 */ /* 0x000fc60000000800 */
[----:B------:R-:W3:Y:S01]  /*6670*/  F2I.U32.TRUNC.NTZ R23, R23 ;  /* 0x0000001700177305 */ /* 0x000ee2000020f000 */
[C---:B------:R-:W-:Y:S02]  /*6680*/  IMAD R7, R5.reuse, UR7, R4 ;  /* 0x0000000705077c24 */ /* 0x040fe4000f8e0204 */
[----:B------:R-:W-:Y:S01]  /*6690*/  IMAD.WIDE.U32 R4, R5, UR6, R16 ;  /* 0x0000000605047c25 */ /* 0x000fe2000f8e0010 */
[----:B------:R-:W-:Y:S02]  /*66a0*/  ULDC.64 UR6, c[0x0][0x640] ;  /* 0x0001900000067ab9 */ /* 0x000fe40000000a00 */
[----:B------:R-:W-:Y:S01]  /*66b0*/  ISETP.NE.U32.AND P0, PT, RZ, UR6, PT ;  /* 0x00000006ff007c0c */ /* 0x000fe2000bf05070 */
[----:B------:R-:W-:Y:S02]  /*66c0*/  IMAD.IADD R5, R5, 0x1, R7 ;  /* 0x0000000105057824 */ /* 0x000fe400078e0207 */
[----:B-1----:R-:W-:Y:S01]  /*66d0*/  IMAD.MOV R22, RZ, RZ, -R22 ;  /* 0x000000ffff167224 */ /* 0x002fe200078e0a16 */
[----:B------:R-:W-:-:S02]  /*66e0*/  ISETP.NE.AND.EX P0, PT, RZ, UR7, PT, P0 ;  /* 0x00000007ff007c0c */ /* 0x000fc4000bf05300 */
[----:B------:R-:W-:Y:S01]  /*66f0*/  SHF.R.U64 R21, R4, UR5, R5 ;  /* 0x0000000504157c19 */ /* 0x000fe20008001205 */
[----:B0-----:R-:W-:Y:S01]  /*6700*/  IMAD R15, R6, R22, R15 ;  /* 0x00000016060f7224 */ /* 0x001fe200078e020f */
[----:B------:R-:W-:Y:S01]  /*6710*/  SHF.R.U32.HI R4, RZ, UR5, R5 ;  /* 0x00000005ff047c19 */ /* 0x000fe20008011605 */
[----:B------:R-:W-:Y:S01]  /*6720*/  ULDC UR5, c[0x0][0x608] ;  /* 0x0001820000057ab9 */ /* 0x000fe20000000800 */
[----:B---3--:R-:W-:Y:S02]  /*6730*/  IMAD.MOV R6, RZ, RZ, -R23 ;  /* 0x000000ffff067224 */ /* 0x008fe400078e0a17 */
[--C-:B------:R-:W-:Y:S02]  /*6740*/  SHF.R.U64 R22, R21, UR5, R4.reuse ;  /* 0x0000000515167c19 */ /* 0x100fe40008001204 */
[----:B------:R-:W-:Y:S01]  /*6750*/  SHF.R.U32.HI R5, RZ, UR5, R4 ;  /* 0x00000005ff057c19 */ /* 0x000fe20008011604 */
[----:B------:R-:W-:Y:S01]  /*6760*/  ULDC UR5, c[0x0][0x658] ;  /* 0x0001960000057ab9 */ /* 0x000fe20000000800 */
[----:B--2---:R-:W-:-:S02]  /*6770*/  @P2 IMAD R15, R25, R6, R20 ;  /* 0x00000006190f2224 */ /* 0x004fc400078e0214 */
[--C-:B------:R-:W-:Y:S02]  /*6780*/  SHF.R.U64 R20, R22, UR5, R5.reuse ;  /* 0x0000000516147c19 */ /* 0x100fe40008001205 */
[----:B------:R-:W-:-:S03]  /*6790*/  SHF.R.U32.HI R23, RZ, UR5, R5 ;  /* 0x00000005ff177c19 */ /* 0x000fc60008011605 */
[----:B------:R-:W-:Y:S02]  /*67a0*/  IMAD.MOV.U32 R6, RZ, RZ, R20 ;  /* 0x000000ffff067224 */ /* 0x000fe400078e0014 */
[----:B------:R-:W-:Y:S01]  /*67b0*/  IMAD.MOV.U32 R5, RZ, RZ, R23 ;  /* 0x000000ffff057224 */ /* 0x000fe200078e0017 */
[----:B------:R-:W-:Y:S06]  /*67c0*/  @!P0 BRA `(.L_x_182) ;  /* 0x00000000002c8947 */ /* 0x000fec0003800000 */
        /* <DEDUP_REMOVED lines=9> */
[----:B------:R-:W-:-:S04]  /*6860*/  IMAD.WIDE.U32.X R4, R23, UR7, R4, P1 ;  /* 0x0000000717047c25 */ /* 0x000fc800088e0404 */
[----:B------:R-:W-:-:S07]  /*6870*/  IMAD.MOV.U32 R6, RZ, RZ, R4 ;  /* 0x000000ffff067224 */ /* 0x000fce00078e0004 */
.L_x_182:
[----:B------:R-:W-:Y:S01]  /*6880*/  ULDC UR5, c[0x0][0x648] ;  /* 0x0001920000057ab9 */ /* 0x000fe20000000800 */
[----:B------:R-:W-:Y:S01]  /*6890*/  LOP3.LUT R4, R22, UR16, RZ, 0xc0, !PT ;  /* 0x0000001016047c12 */ /* 0x000fe2000f8ec0ff */
[----:B------:R-:W-:Y:S01]  /*68a0*/  ULDC UR6, c[0x0][0x610] ;  /* 0x0001840000067ab9 */ /* 0x000fe20000000800 */
[----:B------:R-:W-:Y:S01]  /*68b0*/  SHF.R.U64 R5, R6, UR5, R5 ;  /* 0x0000000506057c19 */ /* 0x000fe20008001205 */
[----:B------:R-:W-:Y:S01]  /*68c0*/  ULDC UR5, c[0x0][0x638] ;  /* 0x00018e0000057ab9 */ /* 0x000fe20000000800 */
[----:B------:R-:W-:Y:S01]  /*68d0*/  LOP3.LUT R21, R21, UR4, RZ, 0xc0, !PT ;  /* 0x0000000415157c12 */ /* 0x000fe2000f8ec0ff */
[----:B------:R-:W-:Y:S02]  /*68e0*/  IMAD.MOV.U32 R6, RZ, RZ, R14 ;  /* 0x000000ffff067224 */ /* 0x000fe400078e000e */
[----:B------:R-:W-:Y:S02]  /*68f0*/  IMAD.MOV R7, RZ, RZ, -R5 ;  /* 0x000000ffff077224 */ /* 0x000fe400078e0a05 */
[----:B------:R-:W-:-:S02]  /*6900*/  IMAD R4, R5, UR17, R4 ;  /* 0x0000001105047c24 */ /* 0x000fc4000f8e0204 */
[----:B------:R-:W-:Y:S01]  /*6910*/  IMAD R20, R7, UR5, R20 ;  /* 0x0000000507147c24 */ /* 0x000fe2000f8e0214 */
[----:B------:R-:W-:Y:S01]  /*6920*/  ULDC UR5, c[0x0][0x600] ;  /* 0x0001800000057ab9 */ /* 0x000fe20000000800 */
[----:B------:R-:W-:Y:S02]  /*6930*/  IMAD R15, R4, UR6, R15 ;  /* 0x00000006040f7c24 */ /* 0x000fe4000f8e020f */
[----:B------:R-:W-:Y:S02]  /*6940*/  IMAD R20, R20, UR5, R21 ;  /* 0x0000000514147c24 */ /* 0x000fe4000f8e0215 */
[----:B------:R-:W-:-:S03]  /*6950*/  IMAD.MOV.U32 R4, RZ, RZ, 0x1 ;  /* 0x00000001ff047424 */ /* 0x000fc600078e00ff */
[----:B------:R-:W-:Y:S02]  /*6960*/  SEL R7, R20, R15, !P2 ;  /* 0x0000000f14077207 */ /* 0x000fe40005000000 */
[----:B------:R-:W-:-:S07]  /*6970*/  SEL R20, R15, R20, !P2 ;  /* 0x000000140f147207 */ /* 0x000fce0005000000 */
.L_x_180:
[----:B------:R-:W-:Y:S05]  /*6980*/  BSYNC B1 ;  /* 0x0000000000017941 */ /* 0x000fea0003800000 */
.L_x_179:
[----:B------:R-:W-:-:S13]  /*6990*/  LOP3.LUT P0, RZ, R4, 0xff, RZ, 0xc0, !PT ;  /* 0x000000ff04ff7812 */ /* 0x000fda000780c0ff */
[----:B------:R-:W-:Y:S05]  /*69a0*/  @P0 BRA `(.L_x_183) ;  /* 0xfffffff400380947 */ /* 0x000fea000383ffff */
[----:B------:R-:W-:Y:S05]  /*69b0*/  BSYNC B0 ;  /* 0x0000000000007941 */ /* 0x000fea0003800000 */
.L_x_172:
[----:B------:R-:W-:-:S03]  /*69c0*/  UMOV UR5, 0xffffffff ;  /* 0xffffffff00057882 */ /* 0x000fc60000000000 */
[----:B------:R-:W-:Y:S05]  /*69d0*/  BRA.DIV UR5, `(.L_x_184) ;  /* 0x0000000205f07947 */ /* 0x000fea000b800000 */
[----:B------:R-:W-:-:S13]  /*69e0*/  ELECT P6, URZ, PT ;  /* 0x00000000003f782f */ /* 0x000fda00038c0000 */
.L_x_197:
[----:B------:R-:W-:Y:S04]  /*69f0*/  BSSY B0, `(.L_x_185) ;  /* 0x0000022000007945 */ /* 0x000fe80003800000 */
[----:B------:R-:W-:Y:S05]  /*6a00*/  @!P6 BRA `(.L_x_186) ;  /* 0x000000000080e947 */ /* 0x000fea0003800000 */
[----:B------:R-:W-:-:S04]  /*6a10*/  LOP3.LUT R19, R19, 0x2, RZ, 0xfc, !PT ;  /* 0x0000000213137812 */ /* 0x000fc800078efcff */
[----:B------:R-:W-:-:S13]  /*6a20*/  ISETP.NE.AND P0, PT, R19, 0x3, PT ;  /* 0x000000031300780c */ /* 0x000fda0003f05270 */
[----:B------:R-:W-:Y:S05]  /*6a30*/  @!P0 BRA `(.L_x_187) ;  /* 0x0000000000048947 */ /* 0x000fea0003800000 */
[----:B------:R-:W-:Y:S01]  /*6a40*/  BPT.TRAP 0x1 ;  /* 0x000000040000795c */ /* 0x000fe20000300000 */
.L_x_187:
[----:B------:R-:W0:Y:S01]  /*6a50*/  S2R R5, SR_CgaCtaId ;  /* 0x0000000000057919 */ /* 0x000e220000008800 */
[----:B------:R-:W-:Y:S02]  /*6a60*/  MOV R2, 0x400 ;  /* 0x0000040000027802 */ /* 0x000fe40000000f00 */
[----:B------:R-:W-:Y:S02]  /*6a70*/  SHF.L.U32 R4, R0, 0x1f, RZ ;  /* 0x0000001f00047819 */ /* 0x000fe400000006ff */
[----:B0-----:R-:W-:-:S05]  /*6a80*/  LEA R2, R5, R2, 0x18 ;  /* 0x0000000205027211 */ /* 0x001fca00078ec0ff */
[----:B------:R-:W-:-:S04]  /*6a90*/  VIADD R2, R2, 0x18 ;  /* 0x0000001802027836 */ /* 0x000fc80000000000 */
[C---:B------:R-:W-:Y:S02]  /*6aa0*/  IMAD R7, R3.reuse, 0x8, R2 ;  /* 0x0000000803077824 */ /* 0x040fe400078e0202 */
[----:B------:R-:W-:Y:S02]  /*6ab0*/  VIADD R3, R3, 0x1 ;  /* 0x0000000103037836 */ /* 0x000fe40000000000 */
[----:B------:R-:W0:Y:S03]  /*6ac0*/  SYNCS.PHASECHK.TRANS64.TRYWAIT P0, [R7+URZ], R4 ;  /* 0x00000004070075a7 */ /* 0x000e26000800017f */
[----:B------:R-:W-:-:S04]  /*6ad0*/  ISETP.NE.AND P1, PT, R3, 0x3, PT ;  /* 0x000000030300780c */ /* 0x000fc80003f25270 */
[----:B------:R-:W-:Y:S02]  /*6ae0*/  SEL R5, RZ, 0x1, P1 ;  /* 0x00000001ff057807 */ /* 0x000fe40000800000 */
[----:B------:R-:W-:Y:S02]  /*6af0*/  SEL R3, R3, RZ, P1 ;  /* 0x000000ff03037207 */ /* 0x000fe40000800000 */
[----:B------:R-:W-:-:S03]  /*6b00*/  LOP3.LUT R9, R0, R5, RZ, 0x3c, !PT ;  /* 0x0000000500097212 */ /* 0x000fc600078e3cff */
[----:B------:R-:W-:Y:S01]  /*6b10*/  IMAD R6, R3, 0x8, R2 ;  /* 0x0000000803067824 */ /* 0x000fe200078e0202 */
[----:B------:R-:W-:Y:S01]  /*6b20*/  SHF.L.U32 R5, R9, 0x1f, RZ ;  /* 0x0000001f09057819 */ /* 0x000fe200000006ff */
[----:B0-----:R-:W-:Y:S06]  /*6b30*/  @!P0 BRA `(.L_x_188) ;  /* 0x0000000000b88947 */ /* 0x001fec0003800000 */
.L_x_198:
[----:B------:R-:W1:Y:S01]  /*6b40*/  SYNCS.PHASECHK.TRANS64.TRYWAIT P0, [R6+URZ], R5 ;  /* 0x00000005060075a7 */ /* 0x000e62000800017f */
[----:B------:R-:W-:-:S05]  /*6b50*/  VIADD R0, R3, 0x1 ;  /* 0x0000000103007836 */ /* 0x000fca0000000000 */
[----:B------:R-:W-:-:S04]  /*6b60*/  ISETP.NE.AND P1, PT, R0, 0x3, PT ;  /* 0x000000030000780c */ /* 0x000fc80003f25270 */
[----:B0-----:R-:W-:Y:S02]  /*6b70*/  SEL R4, RZ, 0x1, P1 ;  /* 0x00000001ff047807 */ /* 0x001fe40000800000 */
[----:B------:R-:W-:Y:S02]  /*6b80*/  SEL R3, R0, RZ, P1 ;  /* 0x000000ff00037207 */ /* 0x000fe40000800000 */
[----:B------:R-:W-:Y:S01]  /*6b90*/  LOP3.LUT R0, R9, R4, RZ, 0x3c, !PT ;  /* 0x0000000409007212 */ /* 0x000fe200078e3cff */
[----:B-1----:R-:W-:Y:S06]  /*6ba0*/  @!P0 BRA `(.L_x_189) ;  /* 0x0000000000b08947 */ /* 0x002fec0003800000 */
.L_x_199:
[----:B------:R-:W-:Y:S01]  /*6bb0*/  IMAD R3, R3, 0x8, R2 ;  /* 0x0000000803037824 */ /* 0x000fe200078e0202 */
[----:B------:R-:W-:-:S07]  /*6bc0*/  SHF.L.U32 R0, R0, 0x1f, RZ ;  /* 0x0000001f00007819 */ /* 0x000fce00000006ff */
.L_x_190:
[----:B-1----:R1:W2:Y:S02]  /*6bd0*/  SYNCS.PHASECHK.TRANS64.TRYWAIT P0, [R3+URZ], R0 ;  /* 0x00000000030075a7 */ /* 0x0022a4000800017f */
[----:B--2---:R-:W-:Y:S05]  /*6be0*/  @!P0 NANOSLEEP.SYNCS 0x989680 ;  /* 0x009896800000895d */ /* 0x004fea0003900000 */
[----:B------:R-:W2:Y:S02]  /*6bf0*/  @!P0 SYNCS.PHASECHK.TRANS64 P0, [R3+URZ], R0 ;  /* 0x00000000030085a7 */ /* 0x000ea4000800007f */
[----:B--2---:R-:W-:Y:S05]  /*6c00*/  @!P0 BRA `(.L_x_190) ;  /* 0xfffffffc00f08947 */ /* 0x004fea000383ffff */
.L_x_186:
[----:B------:R-:W-:Y:S05]  /*6c10*/  BSYNC B0 ;  /* 0x0000000000007941 */ /* 0x000fea0003800000 */
.L_x_185:
[----:B------:R-:W-:Y:S05]  /*6c20*/  EXIT ;  /* 0x000000000000794d */ /* 0x000fea0003800000 */
.L_x_21:
[----:B----4-:R4:W0:Y:S02]  /*6c30*/  SYNCS.PHASECHK.TRANS64.TRYWAIT P1, [R3+URZ], R0 ;  /* 0x00000000030075a7 */ /* 0x010824000802017f */
[----:B0-----:R-:W-:Y:S05]  /*6c40*/  @!P1 NANOSLEEP.SYNCS 0x989680 ;  /* 0x009896800000995d */ /* 0x001fea0003900000 */
[----:B------:R-:W0:Y:S02]  /*6c50*/  @!P1 SYNCS.PHASECHK.TRANS64 P1, [R3+URZ], R0 ;  /* 0x00000000030095a7 */ /* 0x000e24000802007f */
[----:B0-----:R-:W-:Y:S05]  /*6c60*/  @!P1 BRA `(.L_x_21) ;  /* 0xfffffffc00f09947 */ /* 0x001fea000383ffff */
[----:B------:R-:W-:Y:S05]  /*6c70*/  BRA `(.L_x_20) ;  /* 0xffffffa800007947 */ /* 0x000fea000383ffff */
.L_x_26:
[----:B-1----:R1:W3:Y:S02]  /*6c80*/  SYNCS.PHASECHK.TRANS64.TRYWAIT P1, [R5+URZ], R4 ;  /* 0x00000004050075a7 */ /* 0x0022e4000802017f */
[----:B---3--:R-:W-:Y:S05]  /*6c90*/  @!P1 NANOSLEEP.SYNCS 0x989680 ;  /* 0x009896800000995d */ /* 0x008fea0003900000 */
[----:B------:R-:W3:Y:S02]  /*6ca0*/  @!P1 SYNCS.PHASECHK.TRANS64 P1, [R5+URZ], R4 ;  /* 0x00000004050095a7 */ /* 0x000ee4000802007f */
[----:B---3--:R-:W-:Y:S05]  /*6cb0*/  @!P1 BRA `(.L_x_26) ;  /* 0xfffffffc00f09947 */ /* 0x008fea000383ffff */
[----:B------:R-:W-:Y:S05]  /*6cc0*/  BRA `(.L_x_25) ;  /* 0xffffffa800b07947 */ /* 0x000fea000383ffff */
.L_x_173:
[----:B------:R-:W-:Y:S01]  /*6cd0*/  BSSY B1, `(.L_x_191) ;  /* 0x0000006000017945 */ /* 0x000fe20003800000 */
[----:B------:R-:W-:-:S07]  /*6ce0*/  IMAD.MOV.U32 R15, RZ, RZ, -0x1 ;  /* 0xffffffffff0f7424 */ /* 0x000fce00078e00ff */
[----:B------:R-:W-:Y:S05]  /*6cf0*/  WARPSYNC.COLLECTIVE R15, `(.L_x_192) ;  /* 0x000000000f0c7348 */ /* 0x000fea0003c00000 */
[----:B------:R-:W-:Y:S02]  /*6d00*/  ELECT P6, UR62, PT ;  /* 0x00000000003e782f */ /* 0x000fe400038c0000 */
[----:B------:R-:W-:Y:S01]  /*6d10*/  MOV R14, UR62 ;  /* 0x0000003e000e7c02 */ /* 0x000fe20008000f00 */
[----:B------:R-:W-:Y:S10]  /*6d20*/  ENDCOLLECTIVE ;  /* 0x000000000000791b */ /* 0x000ff40003800000 */
.L_x_192:
[----:B------:R-:W-:Y:S05]  /*6d30*/  BSYNC B1 ;  /* 0x0000000000017941 */ /* 0x000fea0003800000 */
.L_x_191:
[----:B------:R-:W-:Y:S05]  /*6d40*/  BRA `(.L_x_193) ;  /* 0xfffffff0005c7947 */ /* 0x000fea000383ffff */
.L_x_176:
[----:B0-----:R0:W1:Y:S02]  /*6d50*/  SYNCS.PHASECHK.TRANS64.TRYWAIT P0, [R23+URZ+0x18], R14 ;  /* 0x0000180e170075a7 */ /* 0x001064000800017f */
[----:B-1----:R-:W-:Y:S05]  /*6d60*/  @!P0 NANOSLEEP.SYNCS 0x989680 ;  /* 0x009896800000895d */ /* 0x002fea0003900000 */
[----:B------:R-:W1:Y:S02]  /*6d70*/  @!P0 SYNCS.PHASECHK.TRANS64 P0, [R23+URZ+0x18], R14 ;  /* 0x0000180e170085a7 */ /* 0x000e64000800007f */
[----:B-1----:R-:W-:Y:S05]  /*6d80*/  @!P0 BRA `(.L_x_176) ;  /* 0xfffffffc00f08947 */ /* 0x002fea000383ffff */
[----:B------:R-:W-:Y:S05]  /*6d90*/  BRA `(.L_x_194) ;  /* 0xfffffff0009c7947 */ /* 0x000fea000383ffff */
.L_x_184:
[----:B------:R-:W-:Y:S01]  /*6da0*/  BSSY B0, `(.L_x_195) ;  /* 0x0000006000007945 */ /* 0x000fe20003800000 */
[----:B------:R-:W-:-:S07]  /*6db0*/  IMAD.MOV.U32 R15, RZ, RZ, -0x1 ;  /* 0xffffffffff0f7424 */ /* 0x000fce00078e00ff */
[----:B------:R-:W-:Y:S05]  /*6dc0*/  WARPSYNC.COLLECTIVE R15, `(.L_x_196) ;  /* 0x000000000f0c7348 */ /* 0x000fea0003c00000 */
[----:B------:R-:W-:Y:S02]  /*6dd0*/  ELECT P6, UR62, PT ;  /* 0x00000000003e782f */ /* 0x000fe400038c0000 */
[----:B------:R-:W-:Y:S01]  /*6de0*/  MOV R14, UR62 ;  /* 0x0000003e000e7c02 */ /* 0x000fe20008000f00 */
[----:B------:R-:W-:Y:S10]  /*6df0*/  ENDCOLLECTIVE ;  /* 0x000000000000791b */ /* 0x000ff40003800000 */
.L_x_196:
[----:B------:R-:W-:Y:S05]  /*6e00*/  BSYNC B0 ;  /* 0x0000000000007941 */ /* 0x000fea0003800000 */
.L_x_195:
[----:B------:R-:W-:Y:S05]  /*6e10*/  BRA `(.L_x_197) ;  /* 0xfffffff800f47947 */ /* 0x000fea000383ffff */
.L_x_188:
[----:B0-----:R0:W1:Y:S02]  /*6e20*/  SYNCS.PHASECHK.TRANS64.TRYWAIT P0, [R7+URZ], R4 ;  /* 0x00000004070075a7 */ /* 0x001064000800017f */
[----:B-1----:R-:W-:Y:S05]  /*6e30*/  @!P0 NANOSLEEP.SYNCS 0x989680 ;  /* 0x009896800000895d */ /* 0x002fea0003900000 */
[----:B------:R-:W1:Y:S02]  /*6e40*/  @!P0 SYNCS.PHASECHK.TRANS64 P0, [R7+URZ], R4 ;  /* 0x00000004070085a7 */ /* 0x000e64000800007f */
[----:B-1----:R-:W-:Y:S05]  /*6e50*/  @!P0 BRA `(.L_x_188) ;  /* 0xfffffffc00f08947 */ /* 0x002fea000383ffff */
[----:B------:R-:W-:Y:S05]  /*6e60*/  BRA `(.L_x_198) ;  /* 0xfffffffc00347947 */ /* 0x000fea000383ffff */
.L_x_189:
[----:B0-----:R0:W1:Y:S02]  /*6e70*/  SYNCS.PHASECHK.TRANS64.TRYWAIT P0, [R6+URZ], R5 ;  /* 0x00000005060075a7 */ /* 0x001064000800017f */
[----:B-1----:R-:W-:Y:S05]  /*6e80*/  @!P0 NANOSLEEP.SYNCS 0x989680 ;  /* 0x009896800000895d */ /* 0x002fea0003900000 */
[----:B------:R-:W1:Y:S02]  /*6e90*/  @!P0 SYNCS.PHASECHK.TRANS64 P0, [R6+URZ], R5 ;  /* 0x00000005060085a7 */ /* 0x000e64000800007f */
[----:B-1----:R-:W-:Y:S05]  /*6ea0*/  @!P0 BRA `(.L_x_189) ;  /* 0xfffffffc00f08947 */ /* 0x002fea000383ffff */
[----:B------:R-:W-:Y:S05]  /*6eb0*/  BRA `(.L_x_199) ;  /* 0xfffffffc003c7947 */ /* 0x000fea000383ffff */
.L_x_200:
[----:B------:R-:W-:-:S00]  /*6ec0*/  BRA `(.L_x_200) ;  /* 0xfffffffc00fc7947 */ /* 0x000fc0000383ffff */
[----:B------:R-:W-:-:S00]  /*6ed0*/  NOP ;  /* 0x0000000000007918 */ /* 0x000fc00000000000 */
        /* <DEDUP_REMOVED lines=10> */
.L_x_201:


//--------------------- .nv.global.init           --------------------------
	.section	.nv.global.init,"aw",@progbits
.nv.global.init:
	.type		$str$22,@object
	.size		$str$22,($str$23 - $str$22)
$str$22:
        /*0000*/ 	.byte	0x6b, 0x5f, 0x74, 0x69, 0x6c, 0x65, 0x5f, 0x63, 0x6f, 0x75, 0x6e, 0x74, 0x20, 0x3e, 0x3d, 0x20
        /*0010*/ 	.byte	0x31, 0x00
	.type		$str$23,@object
	.size		$str$23,(__unnamed_1 - $str$23)
$str$23:
        /*0012*/ 	.byte	0x2f, 0x74, 0x6d, 0x70, 0x2f, 0x63, 0x75, 0x74, 0x6c, 0x61, 0x73, 0x73, 0x5f, 0x73, 0x77, 0x65
        /*0022*/ 	.byte	0x65, 0x70, 0x5f, 0x73, 0x72, 0x63, 0x2f, 0x69, 0x6e, 0x63, 0x6c, 0x75, 0x64, 0x65, 0x2f, 0x63
        /*0032*/ 	.byte	0x75, 0x74, 0x6c, 0x61, 0x73, 0x73, 0x2f, 0x67, 0x65, 0x6d, 0x6d, 0x2f, 0x63, 0x6f, 0x6c, 0x6c
        /*0042*/ 	.byte	0x65, 0x63, 0x74, 0x69, 0x76, 0x65, 0x2f, 0x73, 0x6d, 0x39, 0x30, 0x5f, 0x6d, 0x6d, 0x61, 0x5f
        /*0052*/ 	.byte	0x74, 0x6d, 0x61, 0x5f, 0x67, 0x6d, 0x6d, 0x61, 0x5f, 0x73, 0x73, 0x5f, 0x77, 0x61, 0x72, 0x70
        /*0062*/ 	.byte	0x73, 0x70, 0x65, 0x63, 0x69, 0x61, 0x6c, 0x69, 0x7a, 0x65, 0x64, 0x2e, 0x68, 0x70, 0x70, 0x00
	.type		__unnamed_1,@object
	.size		__unnamed_1,(.L_0 - __unnamed_1)
__unnamed_1:
        /*0072*/ 	.byte	0x76, 0x6f, 0x69, 0x64, 0x20, 0x63, 0x75, 0x74, 0x6c, 0x61, 0x73, 0x73, 0x3a, 0x3a, 0x67, 0x65
        /* <DEDUP_REMOVED lines=172> */
        /*0b42*/ 	.byte	0x64, 0x65, 0x6e, 0x74, 0x69, 0x74, 0x79, 0x5d, 0x00
.L_0:


//--------------------- .nv.shared._ZN7cutlass13device_kernelINS_4gemm6kernel13GemmUniversalIN4cute5tupleIJiiiiEEENS1_10collective13CollectiveMmaINS1_34MainloopSm90TmaGmmaWarpSpecializedILi3ENS5_IJNS4_1CILi1EEENSA_ILi2EEESB_EEENS1_35KernelTmaWarpSpecializedCooperativeEEENS5_IJNSA_ILi128EEESG_NSA_ILi64EEEEEEaNS5_IJlSB_lEEEaSJ_NS4_8TiledMMAINS4_8MMA_AtomIJNS4_4SM904GMMA27MMA_64x128x32_S32S8S8_SS_TNEEEENS4_6LayoutINS5_IJSC_SB_SB_EEENS5_IJSB_NSA_ILi0EEESS_EEEEENS5_IJNS4_10UnderscoreESV_SV_EEEEENS4_23SM90_TMA_LOAD_MULTICASTENS4_14ComposedLayoutINS4_7SwizzleILi2ELi4ELi3EEENS4_18smem_ptr_flag_bitsILi8EEENSQ_INS5_IJNSA_ILi8EEESH_EEENS5_IJSH_SB_EEEEEEEvNS4_8identityENS4_13SM90_TMA_LOADES18_vS19_EENS_8epilogue10collective6detail29Sm90TmaWarpSpecializedAdapterINS1D_15DefaultEpilogueIaSJ_SJ_NS1C_6thread17LinearCombinationIaLi1EiiLNS1H_9ScaleType4KindE0ELNS_15FloatRoundStyleE2EaEENS1_15EpilogueDefaultEEEEEvvEEEEvNT_6ParamsE --------------------------
	.section	.nv.shared._ZN7cutlass13device_kernelINS_4gemm6kernel13GemmUniversalIN4cute5tupleIJiiiiEEENS1_10collective13CollectiveMmaINS1_34MainloopSm90TmaGmmaWarpSpecializedILi3ENS5_IJNS4_1CILi1EEENSA_ILi2EEESB_EEENS1_35KernelTmaWarpSpecializedCooperativeEEENS5_IJNSA_ILi128EEESG_NSA_ILi64EEEEEEaNS5_IJlSB_lEEEaSJ_NS4_8TiledMMAINS4_8MMA_AtomIJNS4_4SM904GMMA27MMA_64x128x32_S32S8S8_SS_TNEEEENS4_6LayoutINS5_IJSC_SB_SB_EEENS5_IJSB_NSA_ILi0EEESS_EEEEENS5_IJNS4_10UnderscoreESV_SV_EEEEENS4_23SM90_TMA_LOAD_MULTICASTENS4_14ComposedLayoutINS4_7SwizzleILi2ELi4ELi3EEENS4_18smem_ptr_flag_bitsILi8EEENSQ_INS5_IJNSA_ILi8EEESH_EEENS5_IJSH_SB_EEEEEEEvNS4_8identityENS4_13SM90_TMA_LOADES18_vS19_EENS_8epilogue10collective6detail29Sm90TmaWarpSpecializedAdapterINS1D_15DefaultEpilogueIaSJ_SJ_NS1C_6thread17LinearCombinationIaLi1EiiLNS1H_9ScaleType4KindE0ELNS_15FloatRoundStyleE2EaEENS1_15EpilogueDefaultEEEEEvvEEEEvNT_6ParamsE,"aw",@nobits
	.sectionflags	@""
	.align	16
	.zero		1024


//--------------------- .nv.shared.reserved.0     --------------------------
	.section	.nv.shared.reserved.0,"aw",@nobits
	.weak		__nv_reservedSMEM_offset_0_alias
	.size		__nv_reservedSMEM_offset_0_alias, 0, 0
	.other		__nv_reservedSMEM_offset_0_alias,@"STO_CUDA_RESERVED_SHARED STV_DEFAULT"
__nv_reservedSMEM_offset_0_alias:
	.zero		0


//--------------------- .nv.global                --------------------------
	.section	.nv.global,"aw",@nobits
.nv.global:
	.type		_ZN39_INTERNAL_90daea7c_4_k_cu_423de4c3_45524cute1_E,@object
	.size		_ZN39_INTERNAL_90daea7c_4_k_cu_423de4c3_45524cute1_E,(_ZN39_INTERNAL_90daea7c_4_k_cu_423de4c3_45524cuda3std3__45__cpo6cbeginE - _ZN39_INTERNAL_90daea7c_4_k_cu_423de4c3_45524cute1_E)
_ZN39_INTERNAL_90daea7c_4_k_cu_423de4c3_45524cute1_E:
	.zero		1
	.type		_ZN39_INTERNAL_90daea7c_4_k_cu_423de4c3_45524cuda3std3__45__cpo6cbeginE,@object
	.size		_ZN39_INTERNAL_90daea7c_4_k_cu_423de4c3_45524cuda3std3__45__cpo6cbeginE,(_ZN39_INTERNAL_90daea7c_4_k_cu_423de4c3_45524cuda3std3__48in_placeE - _ZN39_INTERNAL_90daea7c_4_k_cu_423de4c3_45524cuda3std3__45__cpo6cbeginE)
_ZN39_INTERNAL_90daea7c_4_k_cu_423de4c3_45524cuda3std3__45__cpo6cbeginE:
	.zero		1
	.type		_ZN39_INTERNAL_90daea7c_4_k_cu_423de4c3_45524cuda3std3__48in_placeE,@object
	.size		_ZN39_INTERNAL_90daea7c_4_k_cu_423de4c3_45524cuda3std3__48in_placeE,(_ZN39_INTERNAL_90daea7c_4_k_cu_423de4c3_45524cuda3std6ranges3__45__cpo9iter_moveE - _ZN39_INTERNAL_90daea7c_4_k_cu_423de4c3_45524cuda3std3__48in_placeE)
_ZN39_INTERNAL_90daea7c_4_k_cu_423de4c3_45524cuda3std3__48in_placeE:
	.zero		1
	.type		_ZN39_INTERNAL_90daea7c_4_k_cu_423de4c3_45524cuda3std6ranges3__45__cpo9iter_moveE,@object
	.size		_ZN39_INTERNAL_90daea7c_4_k_cu_423de4c3_45524cuda3std6ranges3__45__cpo9iter_moveE,(_ZN39_INTERNAL_90daea7c_4_k_cu_423de4c3_45524cuda3std3__45__cpo5beginE - _ZN39_INTERNAL_90daea7c_4_k_cu_423de4c3_45524cuda3std6ranges3__45__cpo9iter_moveE)
_ZN39_INTERNAL_90daea7c_4_k_cu_423de4c3_45524cuda3std6ranges3__45__cpo9iter_moveE:
	.zero		1
	.type		_ZN39_INTERNAL_90daea7c_4_k_cu_423de4c3_45524cuda3std3__45__cpo5beginE,@object
	.size		_ZN39_INTERNAL_90daea7c_4_k_cu_423de4c3_45524cuda3std3__45__cpo5beginE,(_ZN39_INTERNAL_90daea7c_4_k_cu_423de4c3_45524cuda3std3__441_GLOBAL__N__90daea7c_4_k_cu_423de4c3_45526ignoreE - _ZN39_INTERNAL_90daea7c_4_k_cu_423de4c3_45524cuda3std3__45__cpo5beginE)
_ZN39_INTERNAL_90daea7c_4_k_cu_423de4c3_45524cuda3std3__45__cpo5beginE:
	.zero		1
	.type		_ZN39_INTERNAL_90daea7c_4_k_cu_423de4c3_45524cuda3std3__441_GLOBAL__N__90daea7c_4_k_cu_423de4c3_45526ignoreE,@object
	.size		_ZN39_INTERNAL_90daea7c_4_k_cu_423de4c3_45524cuda3std3__441_GLOBAL__N__90daea7c_4_k_cu_423de4c3_45526ignoreE,(_ZN39_INTERNAL_90daea7c_4_k_cu_423de4c3_45524cute7productE - _ZN39_INTERNAL_90daea7c_4_k_cu_423de4c3_45524cuda3std3__441_GLOBAL__N__90daea7c_4_k_cu_423de4c3_45526ignoreE)
_ZN39_INTERNAL_90daea7c_4_k_cu_423de4c3_45524cuda3std3__441_GLOBAL__N__90daea7c_4_k_cu_423de4c3_45526ignoreE:
	.zero		1
	.type		_ZN39_INTERNAL_90daea7c_4_k_cu_423de4c3_45524cute7productE,@object
	.size		_ZN39_INTERNAL_90daea7c_4_k_cu_423de4c3_45524cute7productE,(_ZN39_INTERNAL_90daea7c_4_k_cu_423de4c3_45524cuda3std3__45__cpo3endE - _ZN39_INTERNAL_90daea7c_4_k_cu_423de4c3_45524cute7productE)
_ZN39_INTERNAL_90daea7c_4_k_cu_423de4c3_45524cute7productE:
	.zero		1
	.type		_ZN39_INTERNAL_90daea7c_4_k_cu_423de4c3_45524cuda3std3__45__cpo3endE,@object
	.size		_ZN39_INTERNAL_90daea7c_4_k_cu_423de4c3_45524cuda3std3__45__cpo3endE,(_ZN39_INTERNAL_90daea7c_4_k_cu_423de4c3_45524cuda3std3__419piecewise_constructE - _ZN39_INTERNAL_90daea7c_4_k_cu_423de4c3_45524cuda3std3__45__cpo3endE)
_ZN39_INTERNAL_90daea7c_4_k_cu_423de4c3_45524cuda3std3__45__cpo3endE:
	.zero		1
	.type		_ZN39_INTERNAL_90daea7c_4_k_cu_423de4c3_45524cuda3std3__419piecewise_constructE,@object
	.size		_ZN39_INTERNAL_90daea7c_4_k_cu_423de4c3_45524cuda3std3__419piecewise_constructE,(_ZN39_INTERNAL_90daea7c_4_k_cu_423de4c3_45524cuda3std3__45__cpo4cendE - _ZN39_INTERNAL_90daea7c_4_k_cu_423de4c3_45524cuda3std3__419piecewise_constructE)
_ZN39_INTERNAL_90daea7c_4_k_cu_423de4c3_45524cuda3std3__419piecewise_constructE:
	.zero		1
	.type		_ZN39_INTERNAL_90daea7c_4_k_cu_423de4c3_45524cuda3std3__45__cpo4cendE,@object
	.size		_ZN39_INTERNAL_90daea7c_4_k_cu_423de4c3_45524cuda3std3__45__cpo4cendE,(_ZN39_INTERNAL_90daea7c_4_k_cu_423de4c3_45524cuda3std6ranges3__45__cpo4swapE - _ZN39_INTERNAL_90daea7c_4_k_cu_423de4c3_45524cuda3std3__45__cpo4cendE)
_ZN39_INTERNAL_90daea7c_4_k_cu_423de4c3_45524cuda3std3__45__cpo4cendE:
	.zero		1
	.type		_ZN39_INTERNAL_90daea7c_4_k_cu_423de4c3_45524cuda3std6ranges3__45__cpo4swapE,@object
	.size		_ZN39_INTERNAL_90daea7c_4_k_cu_423de4c3_45524cuda3std6ranges3__45__cpo4swapE,(.L_8 - _ZN39_INTERNAL_90daea7c_4_k_cu_423de4c3_45524cuda3std6ranges3__45__cpo4swapE)
_ZN39_INTERNAL_90daea7c_4_k_cu_423de4c3_45524cuda3std6ranges3__45__cpo4swapE:
	.zero		1
.L_8:


//--------------------- .nv.constant0._ZN7cutlass13device_kernelINS_4gemm6kernel13GemmUniversalIN4cute5tupleIJiiiiEEENS1_10collective13CollectiveMmaINS1_34MainloopSm90TmaGmmaWarpSpecializedILi3ENS5_IJNS4_1CILi1EEENSA_ILi2EEESB_EEENS1_35KernelTmaWarpSpecializedCooperativeEEENS5_IJNSA_ILi128EEESG_NSA_ILi64EEEEEEaNS5_IJlSB_lEEEaSJ_NS4_8TiledMMAINS4_8MMA_AtomIJNS4_4SM904GMMA27MMA_64x128x32_S32S8S8_SS_TNEEEENS4_6LayoutINS5_IJSC_SB_SB_EEENS5_IJSB_NSA_ILi0EEESS_EEEEENS5_IJNS4_10UnderscoreESV_SV_EEEEENS4_23SM90_TMA_LOAD_MULTICASTENS4_14ComposedLayoutINS4_7SwizzleILi2ELi4ELi3EEENS4_18smem_ptr_flag_bitsILi8EEENSQ_INS5_IJNSA_ILi8EEESH_EEENS5_IJSH_SB_EEEEEEEvNS4_8identityENS4_13SM90_TMA_LOADES18_vS19_EENS_8epilogue10collective6detail29Sm90TmaWarpSpecializedAdapterINS1D_15DefaultEpilogueIaSJ_SJ_NS1C_6thread17LinearCombinationIaLi1EiiLNS1H_9ScaleType4KindE0ELNS_15FloatRoundStyleE2EaEENS1_15EpilogueDefaultEEEEEvvEEEEvNT_6ParamsE --------------------------
	.section	.nv.constant0._ZN7cutlass13device_kernelINS_4gemm6kernel13GemmUniversalIN4cute5tupleIJiiiiEEENS1_10collective13CollectiveMmaINS1_34MainloopSm90TmaGmmaWarpSpecializedILi3ENS5_IJNS4_1CILi1EEENSA_ILi2EEESB_EEENS1_35KernelTmaWarpSpecializedCooperativeEEENS5_IJNSA_ILi128EEESG_NSA_ILi64EEEEEEaNS5_IJlSB_lEEEaSJ_NS4_8TiledMMAINS4_8MMA_AtomIJNS4_4SM904GMMA27MMA_64x128x32_S32S8S8_SS_TNEEEENS4_6LayoutINS5_IJSC_SB_SB_EEENS5_IJSB_NSA_ILi0EEESS_EEEEENS5_IJNS4_10UnderscoreESV_SV_EEEEENS4_23SM90_TMA_LOAD_MULTICASTENS4_14ComposedLayoutINS4_7SwizzleILi2ELi4ELi3EEENS4_18smem_ptr_flag_bitsILi8EEENSQ_INS5_IJNSA_ILi8EEESH_EEENS5_IJSH_SB_EEEEEEEvNS4_8identityENS4_13SM90_TMA_LOADES18_vS19_EENS_8epilogue10collective6detail29Sm90TmaWarpSpecializedAdapterINS1D_15DefaultEpilogueIaSJ_SJ_NS1C_6thread17LinearCombinationIaLi1EiiLNS1H_9ScaleType4KindE0ELNS_15FloatRoundStyleE2EaEENS1_15EpilogueDefaultEEEEEvvEEEEvNT_6ParamsE,"a",@progbits
	.sectionflags	@""
	.align	4
.nv.constant0._ZN7cutlass13device_kernelINS_4gemm6kernel13GemmUniversalIN4cute5tupleIJiiiiEEENS1_10collective13CollectiveMmaINS1_34MainloopSm90TmaGmmaWarpSpecializedILi3ENS5_IJNS4_1CILi1EEENSA_ILi2EEESB_EEENS1_35KernelTmaWarpSpecializedCooperativeEEENS5_IJNSA_ILi128EEESG_NSA_ILi64EEEEEEaNS5_IJlSB_lEEEaSJ_NS4_8TiledMMAINS4_8MMA_AtomIJNS4_4SM904GMMA27MMA_64x128x32_S32S8S8_SS_TNEEEENS4_6LayoutINS5_IJSC_SB_SB_EEENS5_IJSB_NSA_ILi0EEESS_EEEEENS5_IJNS4_10UnderscoreESV_SV_EEEEENS4_23SM90_TMA_LOAD_MULTICASTENS4_14ComposedLayoutINS4_7SwizzleILi2ELi4ELi3EEENS4_18smem_ptr_flag_bitsILi8EEENSQ_INS5_IJNSA_ILi8EEESH_EEENS5_IJSH_SB_EEEEEEEvNS4_8identityENS4_13SM90_TMA_LOADES18_vS19_EENS_8epilogue10collective6detail29Sm90TmaWarpSpecializedAdapterINS1D_15DefaultEpilogueIaSJ_SJ_NS1C_6thread17LinearCombinationIaLi1EiiLNS1H_9ScaleType4KindE0ELNS_15FloatRoundStyleE2EaEENS1_15EpilogueDefaultEEEEEvvEEEEvNT_6ParamsE:
	.zero		1664


//--------------------- SYMBOLS --------------------------

	.type		.nv.reservedSmem.offset0,@object
	.size		.nv.reservedSmem.offset0,0x4
	.type		__assertfail,@function
